//
// Generated by NVIDIA NVVM Compiler
//
// Compiler Build ID: CL-36424714
// Cuda compilation tools, release 13.0, V13.0.88
// Based on NVVM 20.0.0
//

.version 9.0
.target sm_100
.address_size 64

	// .globl	_Z22assignPointsToClustersPKfS0_PiS1_iii
.const .align 4 .b8 c_centroids[4096];
.global .align 1 .b8 _ZN34_INTERNAL_857affc6_4_k_cu_aa2a5df34cuda3std3__45__cpo5beginE[1];
.global .align 1 .b8 _ZN34_INTERNAL_857affc6_4_k_cu_aa2a5df34cuda3std3__45__cpo3endE[1];
.global .align 1 .b8 _ZN34_INTERNAL_857affc6_4_k_cu_aa2a5df34cuda3std3__45__cpo6cbeginE[1];
.global .align 1 .b8 _ZN34_INTERNAL_857affc6_4_k_cu_aa2a5df34cuda3std3__45__cpo4cendE[1];
.global .align 1 .b8 _ZN34_INTERNAL_857affc6_4_k_cu_aa2a5df34cuda3std3__45__cpo6rbeginE[1];
.global .align 1 .b8 _ZN34_INTERNAL_857affc6_4_k_cu_aa2a5df34cuda3std3__45__cpo4rendE[1];
.global .align 1 .b8 _ZN34_INTERNAL_857affc6_4_k_cu_aa2a5df34cuda3std3__45__cpo7crbeginE[1];
.global .align 1 .b8 _ZN34_INTERNAL_857affc6_4_k_cu_aa2a5df34cuda3std3__45__cpo5crendE[1];
.global .align 1 .b8 _ZN34_INTERNAL_857affc6_4_k_cu_aa2a5df34cuda3std3__436_GLOBAL__N__857affc6_4_k_cu_aa2a5df36ignoreE[1];
.global .align 1 .b8 _ZN34_INTERNAL_857affc6_4_k_cu_aa2a5df34cuda3std3__419piecewise_constructE[1];
.global .align 1 .b8 _ZN34_INTERNAL_857affc6_4_k_cu_aa2a5df34cuda3std3__48in_placeE[1];
.global .align 1 .b8 _ZN34_INTERNAL_857affc6_4_k_cu_aa2a5df34cuda3std3__420unreachable_sentinelE[1];
.global .align 1 .b8 _ZN34_INTERNAL_857affc6_4_k_cu_aa2a5df34cuda3std3__47nulloptE[1];
.global .align 1 .b8 _ZN34_INTERNAL_857affc6_4_k_cu_aa2a5df34cuda3std3__48unexpectE[1];
.global .align 1 .b8 _ZN34_INTERNAL_857affc6_4_k_cu_aa2a5df34cuda3std6ranges3__45__cpo4swapE[1];
.global .align 1 .b8 _ZN34_INTERNAL_857affc6_4_k_cu_aa2a5df34cuda3std6ranges3__45__cpo9iter_moveE[1];
.global .align 1 .b8 _ZN34_INTERNAL_857affc6_4_k_cu_aa2a5df34cuda3std6ranges3__45__cpo5beginE[1];
.global .align 1 .b8 _ZN34_INTERNAL_857affc6_4_k_cu_aa2a5df34cuda3std6ranges3__45__cpo3endE[1];
.global .align 1 .b8 _ZN34_INTERNAL_857affc6_4_k_cu_aa2a5df34cuda3std6ranges3__45__cpo6cbeginE[1];
.global .align 1 .b8 _ZN34_INTERNAL_857affc6_4_k_cu_aa2a5df34cuda3std6ranges3__45__cpo4cendE[1];
.global .align 1 .b8 _ZN34_INTERNAL_857affc6_4_k_cu_aa2a5df34cuda3std6ranges3__45__cpo7advanceE[1];
.global .align 1 .b8 _ZN34_INTERNAL_857affc6_4_k_cu_aa2a5df34cuda3std6ranges3__45__cpo9iter_swapE[1];
.global .align 1 .b8 _ZN34_INTERNAL_857affc6_4_k_cu_aa2a5df34cuda3std6ranges3__45__cpo4nextE[1];
.global .align 1 .b8 _ZN34_INTERNAL_857affc6_4_k_cu_aa2a5df34cuda3std6ranges3__45__cpo4prevE[1];
.global .align 1 .b8 _ZN34_INTERNAL_857affc6_4_k_cu_aa2a5df34cuda3std6ranges3__45__cpo4dataE[1];
.global .align 1 .b8 _ZN34_INTERNAL_857affc6_4_k_cu_aa2a5df34cuda3std6ranges3__45__cpo5cdataE[1];
.global .align 1 .b8 _ZN34_INTERNAL_857affc6_4_k_cu_aa2a5df34cuda3std6ranges3__45__cpo4sizeE[1];
.global .align 1 .b8 _ZN34_INTERNAL_857affc6_4_k_cu_aa2a5df34cuda3std6ranges3__45__cpo5ssizeE[1];
.global .align 1 .b8 _ZN34_INTERNAL_857affc6_4_k_cu_aa2a5df34cuda3std6ranges3__45__cpo8distanceE[1];
.global .align 1 .b8 _ZN34_INTERNAL_857affc6_4_k_cu_aa2a5df36thrust24THRUST_300001_SM_1000_NS8cuda_cub3parE[1];
.global .align 1 .b8 _ZN34_INTERNAL_857affc6_4_k_cu_aa2a5df36thrust24THRUST_300001_SM_1000_NS8cuda_cub10par_nosyncE[1];
.global .align 1 .b8 _ZN34_INTERNAL_857affc6_4_k_cu_aa2a5df36thrust24THRUST_300001_SM_1000_NS6system6detail10sequential3seqE[1];
.global .align 1 .b8 _ZN34_INTERNAL_857affc6_4_k_cu_aa2a5df36thrust24THRUST_300001_SM_1000_NS6system3cpp3parE[1];
.global .align 1 .b8 _ZN34_INTERNAL_857affc6_4_k_cu_aa2a5df36thrust24THRUST_300001_SM_1000_NS12placeholders2_1E[1];
.global .align 1 .b8 _ZN34_INTERNAL_857affc6_4_k_cu_aa2a5df36thrust24THRUST_300001_SM_1000_NS12placeholders2_2E[1];
.global .align 1 .b8 _ZN34_INTERNAL_857affc6_4_k_cu_aa2a5df36thrust24THRUST_300001_SM_1000_NS12placeholders2_3E[1];
.global .align 1 .b8 _ZN34_INTERNAL_857affc6_4_k_cu_aa2a5df36thrust24THRUST_300001_SM_1000_NS12placeholders2_4E[1];
.global .align 1 .b8 _ZN34_INTERNAL_857affc6_4_k_cu_aa2a5df36thrust24THRUST_300001_SM_1000_NS12placeholders2_5E[1];
.global .align 1 .b8 _ZN34_INTERNAL_857affc6_4_k_cu_aa2a5df36thrust24THRUST_300001_SM_1000_NS12placeholders2_6E[1];
.global .align 1 .b8 _ZN34_INTERNAL_857affc6_4_k_cu_aa2a5df36thrust24THRUST_300001_SM_1000_NS12placeholders2_7E[1];
.global .align 1 .b8 _ZN34_INTERNAL_857affc6_4_k_cu_aa2a5df36thrust24THRUST_300001_SM_1000_NS12placeholders2_8E[1];
.global .align 1 .b8 _ZN34_INTERNAL_857affc6_4_k_cu_aa2a5df36thrust24THRUST_300001_SM_1000_NS12placeholders2_9E[1];
.global .align 1 .b8 _ZN34_INTERNAL_857affc6_4_k_cu_aa2a5df36thrust24THRUST_300001_SM_1000_NS12placeholders3_10E[1];
.global .align 1 .b8 _ZN34_INTERNAL_857affc6_4_k_cu_aa2a5df36thrust24THRUST_300001_SM_1000_NS3seqE[1];
.global .align 1 .b8 _ZN34_INTERNAL_857affc6_4_k_cu_aa2a5df36thrust24THRUST_300001_SM_1000_NS6deviceE[1];
.extern .shared .align 16 .b8 s_centroids[];

.visible .entry _Z22assignPointsToClustersPKfS0_PiS1_iii(
	.param .u64 .ptr .align 1 _Z22assignPointsToClustersPKfS0_PiS1_iii_param_0,
	.param .u64 .ptr .align 1 _Z22assignPointsToClustersPKfS0_PiS1_iii_param_1,
	.param .u64 .ptr .align 1 _Z22assignPointsToClustersPKfS0_PiS1_iii_param_2,
	.param .u64 .ptr .align 1 _Z22assignPointsToClustersPKfS0_PiS1_iii_param_3,
	.param .u32 _Z22assignPointsToClustersPKfS0_PiS1_iii_param_4,
	.param .u32 _Z22assignPointsToClustersPKfS0_PiS1_iii_param_5,
	.param .u32 _Z22assignPointsToClustersPKfS0_PiS1_iii_param_6
)
{
	.reg .pred 	%p<24>;
	.reg .b32 	%r<102>;
	.reg .b32 	%f<98>;
	.reg .b64 	%rd<35>;

	ld.param.u64 	%rd11, [_Z22assignPointsToClustersPKfS0_PiS1_iii_param_0];
	ld.param.u64 	%rd8, [_Z22assignPointsToClustersPKfS0_PiS1_iii_param_1];
	ld.param.u64 	%rd9, [_Z22assignPointsToClustersPKfS0_PiS1_iii_param_2];
	ld.param.u64 	%rd10, [_Z22assignPointsToClustersPKfS0_PiS1_iii_param_3];
	ld.param.u32 	%r49, [_Z22assignPointsToClustersPKfS0_PiS1_iii_param_4];
	ld.param.u32 	%r47, [_Z22assignPointsToClustersPKfS0_PiS1_iii_param_5];
	ld.param.u32 	%r48, [_Z22assignPointsToClustersPKfS0_PiS1_iii_param_6];
	cvta.to.global.u64 	%rd1, %rd11;
	mov.u32 	%r50, %ctaid.x;
	mov.u32 	%r1, %ntid.x;
	mov.u32 	%r84, %tid.x;
	mad.lo.s32 	%r3, %r50, %r1, %r84;
	setp.ge.s32 	%p1, %r3, %r49;
	@%p1 bra 	$L__BB0_30;
	mul.lo.s32 	%r51, %r48, %r3;
	cvt.s64.s32 	%rd2, %r51;
	mul.lo.s32 	%r4, %r48, %r47;
	setp.ge.s32 	%p2, %r84, %r4;
	@%p2 bra 	$L__BB0_7;
	setp.lt.u32 	%p3, %r4, 1025;
	@%p3 bra 	$L__BB0_5;
	cvta.to.global.u64 	%rd3, %rd8;
	mov.u32 	%r53, s_centroids;
$L__BB0_4:
	mul.wide.s32 	%rd12, %r84, 4;
	add.s64 	%rd13, %rd3, %rd12;
	ld.global.f32 	%f20, [%rd13];
	shl.b32 	%r52, %r84, 2;
	add.s32 	%r54, %r53, %r52;
	st.shared.f32 	[%r54], %f20;
	add.s32 	%r84, %r84, %r1;
	setp.lt.s32 	%p4, %r84, %r4;
	@%p4 bra 	$L__BB0_4;
	bra.uni 	$L__BB0_7;
$L__BB0_5:
	mov.u64 	%rd15, c_centroids;
	mov.u32 	%r56, s_centroids;
$L__BB0_6:
	mul.wide.u32 	%rd14, %r84, 4;
	add.s64 	%rd16, %rd15, %rd14;
	ld.const.f32 	%f21, [%rd16];
	shl.b32 	%r55, %r84, 2;
	add.s32 	%r57, %r56, %r55;
	st.shared.f32 	[%r57], %f21;
	add.s32 	%r84, %r84, %r1;
	setp.lt.s32 	%p5, %r84, %r4;
	@%p5 bra 	$L__BB0_6;
$L__BB0_7:
	bar.sync 	0;
	setp.lt.s32 	%p6, %r47, 1;
	mov.b32 	%r101, -1;
	@%p6 bra 	$L__BB0_28;
	setp.lt.s32 	%p7, %r48, 1;
	@%p7 bra 	$L__BB0_22;
	and.b32  	%r9, %r48, 7;
	add.s32 	%r10, %r9, -1;
	and.b32  	%r11, %r48, 3;
	and.b32  	%r12, %r48, 2147483640;
	and.b32  	%r13, %r48, 1;
	neg.s32 	%r14, %r12;
	shl.b64 	%rd17, %rd2, 2;
	add.s64 	%rd18, %rd17, %rd1;
	add.s64 	%rd4, %rd18, 16;
	shl.b32 	%r15, %r48, 2;
	mov.f32 	%f86, 0f7F7FFFFF;
	mov.b32 	%r101, -1;
	mov.b32 	%r86, 0;
$L__BB0_10:
	setp.lt.u32 	%p14, %r48, 8;
	mul.lo.s32 	%r18, %r86, %r48;
	mov.f32 	%f94, 0f00000000;
	mov.b32 	%r91, 0;
	@%p14 bra 	$L__BB0_13;
	mov.u32 	%r68, s_centroids;
	mad.lo.s32 	%r69, %r15, %r86, %r68;
	add.s32 	%r88, %r69, 16;
	mov.f32 	%f94, 0f00000000;
	mov.u64 	%rd34, %rd4;
	mov.u32 	%r89, %r14;
$L__BB0_12:
	.pragma "nounroll";
	ld.global.f32 	%f28, [%rd34+-16];
	ld.shared.f32 	%f29, [%r88+-16];
	sub.f32 	%f30, %f28, %f29;
	fma.rn.f32 	%f31, %f30, %f30, %f94;
	ld.global.f32 	%f32, [%rd34+-12];
	ld.shared.f32 	%f33, [%r88+-12];
	sub.f32 	%f34, %f32, %f33;
	fma.rn.f32 	%f35, %f34, %f34, %f31;
	ld.global.f32 	%f36, [%rd34+-8];
	ld.shared.f32 	%f37, [%r88+-8];
	sub.f32 	%f38, %f36, %f37;
	fma.rn.f32 	%f39, %f38, %f38, %f35;
	ld.global.f32 	%f40, [%rd34+-4];
	ld.shared.f32 	%f41, [%r88+-4];
	sub.f32 	%f42, %f40, %f41;
	fma.rn.f32 	%f43, %f42, %f42, %f39;
	ld.global.f32 	%f44, [%rd34];
	ld.shared.f32 	%f45, [%r88];
	sub.f32 	%f46, %f44, %f45;
	fma.rn.f32 	%f47, %f46, %f46, %f43;
	ld.global.f32 	%f48, [%rd34+4];
	ld.shared.f32 	%f49, [%r88+4];
	sub.f32 	%f50, %f48, %f49;
	fma.rn.f32 	%f51, %f50, %f50, %f47;
	ld.global.f32 	%f52, [%rd34+8];
	ld.shared.f32 	%f53, [%r88+8];
	sub.f32 	%f54, %f52, %f53;
	fma.rn.f32 	%f55, %f54, %f54, %f51;
	ld.global.f32 	%f56, [%rd34+12];
	ld.shared.f32 	%f57, [%r88+12];
	sub.f32 	%f58, %f56, %f57;
	fma.rn.f32 	%f94, %f58, %f58, %f55;
	add.s32 	%r89, %r89, 8;
	add.s64 	%rd34, %rd34, 32;
	add.s32 	%r88, %r88, 32;
	setp.ne.s32 	%p15, %r89, 0;
	mov.u32 	%r91, %r12;
	@%p15 bra 	$L__BB0_12;
$L__BB0_13:
	setp.eq.s32 	%p16, %r9, 0;
	@%p16 bra 	$L__BB0_21;
	setp.lt.u32 	%p17, %r10, 3;
	@%p17 bra 	$L__BB0_16;
	cvt.u64.u32 	%rd19, %r91;
	add.s64 	%rd20, %rd19, %rd2;
	shl.b64 	%rd21, %rd20, 2;
	add.s64 	%rd22, %rd1, %rd21;
	ld.global.f32 	%f60, [%rd22];
	add.s32 	%r70, %r91, %r18;
	shl.b32 	%r71, %r70, 2;
	mov.u32 	%r72, s_centroids;
	add.s32 	%r73, %r72, %r71;
	ld.shared.f32 	%f61, [%r73];
	sub.f32 	%f62, %f60, %f61;
	fma.rn.f32 	%f63, %f62, %f62, %f94;
	ld.global.f32 	%f64, [%rd22+4];
	ld.shared.f32 	%f65, [%r73+4];
	sub.f32 	%f66, %f64, %f65;
	fma.rn.f32 	%f67, %f66, %f66, %f63;
	ld.global.f32 	%f68, [%rd22+8];
	ld.shared.f32 	%f69, [%r73+8];
	sub.f32 	%f70, %f68, %f69;
	fma.rn.f32 	%f71, %f70, %f70, %f67;
	ld.global.f32 	%f72, [%rd22+12];
	ld.shared.f32 	%f73, [%r73+12];
	sub.f32 	%f74, %f72, %f73;
	fma.rn.f32 	%f94, %f74, %f74, %f71;
	add.s32 	%r91, %r91, 4;
$L__BB0_16:
	setp.eq.s32 	%p18, %r11, 0;
	@%p18 bra 	$L__BB0_21;
	setp.eq.s32 	%p19, %r11, 1;
	@%p19 bra 	$L__BB0_19;
	cvt.u64.u32 	%rd23, %r91;
	add.s64 	%rd24, %rd23, %rd2;
	shl.b64 	%rd25, %rd24, 2;
	add.s64 	%rd26, %rd1, %rd25;
	ld.global.f32 	%f76, [%rd26];
	add.s32 	%r74, %r91, %r18;
	shl.b32 	%r75, %r74, 2;
	mov.u32 	%r76, s_centroids;
	add.s32 	%r77, %r76, %r75;
	ld.shared.f32 	%f77, [%r77];
	sub.f32 	%f78, %f76, %f77;
	fma.rn.f32 	%f79, %f78, %f78, %f94;
	ld.global.f32 	%f80, [%rd26+4];
	ld.shared.f32 	%f81, [%r77+4];
	sub.f32 	%f82, %f80, %f81;
	fma.rn.f32 	%f94, %f82, %f82, %f79;
	add.s32 	%r91, %r91, 2;
$L__BB0_19:
	setp.eq.s32 	%p20, %r13, 0;
	@%p20 bra 	$L__BB0_21;
	cvt.u64.u32 	%rd27, %r91;
	add.s64 	%rd28, %rd27, %rd2;
	shl.b64 	%rd29, %rd28, 2;
	add.s64 	%rd30, %rd1, %rd29;
	ld.global.f32 	%f83, [%rd30];
	add.s32 	%r78, %r91, %r18;
	shl.b32 	%r79, %r78, 2;
	mov.u32 	%r80, s_centroids;
	add.s32 	%r81, %r80, %r79;
	ld.shared.f32 	%f84, [%r81];
	sub.f32 	%f85, %f83, %f84;
	fma.rn.f32 	%f94, %f85, %f85, %f94;
$L__BB0_21:
	setp.lt.f32 	%p21, %f94, %f86;
	selp.f32 	%f86, %f94, %f86, %p21;
	selp.b32 	%r101, %r86, %r101, %p21;
	add.s32 	%r86, %r86, 1;
	setp.eq.s32 	%p22, %r86, %r47;
	@%p22 bra 	$L__BB0_28;
	bra.uni 	$L__BB0_10;
$L__BB0_22:
	and.b32  	%r31, %r47, 3;
	setp.lt.u32 	%p8, %r47, 4;
	mov.f32 	%f96, 0f7F7FFFFF;
	mov.b32 	%r101, -1;
	mov.b32 	%r98, 0;
	@%p8 bra 	$L__BB0_25;
	and.b32  	%r98, %r47, 2147483644;
	mov.f32 	%f96, 0f7F7FFFFF;
	mov.b32 	%r101, -1;
	mov.b32 	%r93, 0;
$L__BB0_24:
	setp.gt.f32 	%p9, %f96, 0f00000000;
	selp.f32 	%f96, 0f00000000, %f96, %p9;
	selp.b32 	%r101, %r93, %r101, %p9;
	add.s32 	%r93, %r93, 4;
	setp.ne.s32 	%p10, %r93, %r98;
	@%p10 bra 	$L__BB0_24;
$L__BB0_25:
	setp.eq.s32 	%p11, %r31, 0;
	@%p11 bra 	$L__BB0_28;
	mov.b32 	%r100, 0;
$L__BB0_27:
	.pragma "nounroll";
	setp.gt.f32 	%p12, %f96, 0f00000000;
	selp.f32 	%f96, 0f00000000, %f96, %p12;
	selp.b32 	%r101, %r98, %r101, %p12;
	add.s32 	%r98, %r98, 1;
	add.s32 	%r100, %r100, 1;
	setp.ne.s32 	%p13, %r100, %r31;
	@%p13 bra 	$L__BB0_27;
$L__BB0_28:
	cvta.to.global.u64 	%rd31, %rd9;
	mul.wide.s32 	%rd32, %r3, 4;
	add.s64 	%rd7, %rd31, %rd32;
	ld.global.u32 	%r82, [%rd7];
	setp.eq.s32 	%p23, %r82, %r101;
	@%p23 bra 	$L__BB0_30;
	st.global.u32 	[%rd7], %r101;
	cvta.to.global.u64 	%rd33, %rd10;
	atom.global.add.u32 	%r83, [%rd33], 1;
$L__BB0_30:
	ret;

}
	// .globl	_Z23resetCentroidsAndCountsPfPiii
.visible .entry _Z23resetCentroidsAndCountsPfPiii(
	.param .u64 .ptr .align 1 _Z23resetCentroidsAndCountsPfPiii_param_0,
	.param .u64 .ptr .align 1 _Z23resetCentroidsAndCountsPfPiii_param_1,
	.param .u32 _Z23resetCentroidsAndCountsPfPiii_param_2,
	.param .u32 _Z23resetCentroidsAndCountsPfPiii_param_3
)
{
	.reg .pred 	%p<3>;
	.reg .b32 	%r<10>;
	.reg .b64 	%rd<9>;

	ld.param.u64 	%rd1, [_Z23resetCentroidsAndCountsPfPiii_param_0];
	ld.param.u64 	%rd2, [_Z23resetCentroidsAndCountsPfPiii_param_1];
	ld.param.u32 	%r2, [_Z23resetCentroidsAndCountsPfPiii_param_2];
	ld.param.u32 	%r3, [_Z23resetCentroidsAndCountsPfPiii_param_3];
	mov.u32 	%r4, %ctaid.x;
	mov.u32 	%r5, %ntid.x;
	mov.u32 	%r6, %tid.x;
	mad.lo.s32 	%r1, %r4, %r5, %r6;
	mul.lo.s32 	%r7, %r3, %r2;
	setp.ge.s32 	%p1, %r1, %r7;
	@%p1 bra 	$L__BB1_3;
	cvta.to.global.u64 	%rd3, %rd1;
	mul.wide.s32 	%rd4, %r1, 4;
	add.s64 	%rd5, %rd3, %rd4;
	mov.b32 	%r8, 0;
	st.global.u32 	[%rd5], %r8;
	setp.ge.s32 	%p2, %r1, %r2;
	@%p2 bra 	$L__BB1_3;
	cvta.to.global.u64 	%rd6, %rd2;
	add.s64 	%rd8, %rd6, %rd4;
	mov.b32 	%r9, 0;
	st.global.u32 	[%rd8], %r9;
$L__BB1_3:
	ret;

}
	// .globl	_Z29accumulatePointsIntoCentroidsPKfPfPKiPiii
.visible .entry _Z29accumulatePointsIntoCentroidsPKfPfPKiPiii(
	.param .u64 .ptr .align 1 _Z29accumulatePointsIntoCentroidsPKfPfPKiPiii_param_0,
	.param .u64 .ptr .align 1 _Z29accumulatePointsIntoCentroidsPKfPfPKiPiii_param_1,
	.param .u64 .ptr .align 1 _Z29accumulatePointsIntoCentroidsPKfPfPKiPiii_param_2,
	.param .u64 .ptr .align 1 _Z29accumulatePointsIntoCentroidsPKfPfPKiPiii_param_3,
	.param .u32 _Z29accumulatePointsIntoCentroidsPKfPfPKiPiii_param_4,
	.param .u32 _Z29accumulatePointsIntoCentroidsPKfPfPKiPiii_param_5
)
{
	.reg .pred 	%p<11>;
	.reg .b32 	%r<33>;
	.reg .b32 	%f<59>;
	.reg .b64 	%rd<56>;

	ld.param.u64 	%rd21, [_Z29accumulatePointsIntoCentroidsPKfPfPKiPiii_param_0];
	ld.param.u64 	%rd18, [_Z29accumulatePointsIntoCentroidsPKfPfPKiPiii_param_1];
	ld.param.u64 	%rd19, [_Z29accumulatePointsIntoCentroidsPKfPfPKiPiii_param_2];
	ld.param.u64 	%rd20, [_Z29accumulatePointsIntoCentroidsPKfPfPKiPiii_param_3];
	ld.param.u32 	%r18, [_Z29accumulatePointsIntoCentroidsPKfPfPKiPiii_param_4];
	ld.param.u32 	%r17, [_Z29accumulatePointsIntoCentroidsPKfPfPKiPiii_param_5];
	cvta.to.global.u64 	%rd1, %rd18;
	cvta.to.global.u64 	%rd2, %rd21;
	mov.u32 	%r19, %ctaid.x;
	mov.u32 	%r20, %ntid.x;
	mov.u32 	%r21, %tid.x;
	mad.lo.s32 	%r1, %r19, %r20, %r21;
	setp.ge.s32 	%p1, %r1, %r18;
	@%p1 bra 	$L__BB2_14;
	cvta.to.global.u64 	%rd22, %rd19;
	cvta.to.global.u64 	%rd23, %rd20;
	mul.wide.s32 	%rd24, %r1, 4;
	add.s64 	%rd25, %rd22, %rd24;
	ld.global.u32 	%r22, [%rd25];
	mul.wide.s32 	%rd26, %r22, 4;
	add.s64 	%rd27, %rd23, %rd26;
	atom.global.add.u32 	%r23, [%rd27], 1;
	mul.lo.s32 	%r24, %r17, %r1;
	cvt.s64.s32 	%rd3, %r24;
	mul.lo.s32 	%r25, %r22, %r17;
	cvt.s64.s32 	%rd4, %r25;
	setp.lt.s32 	%p2, %r17, 1;
	@%p2 bra 	$L__BB2_14;
	setp.lt.u32 	%p3, %r17, 16;
	mov.b32 	%r30, 0;
	@%p3 bra 	$L__BB2_5;
	and.b32  	%r30, %r17, 2147483632;
	neg.s32 	%r28, %r30;
	shl.b64 	%rd28, %rd4, 2;
	add.s64 	%rd29, %rd28, %rd1;
	add.s64 	%rd53, %rd29, 32;
	shl.b64 	%rd30, %rd3, 2;
	add.s64 	%rd31, %rd30, %rd2;
	add.s64 	%rd52, %rd31, 32;
$L__BB2_4:
	.pragma "nounroll";
	ld.global.f32 	%f1, [%rd52+-32];
	atom.global.add.f32 	%f2, [%rd53+-32], %f1;
	ld.global.f32 	%f3, [%rd52+-28];
	atom.global.add.f32 	%f4, [%rd53+-28], %f3;
	ld.global.f32 	%f5, [%rd52+-24];
	atom.global.add.f32 	%f6, [%rd53+-24], %f5;
	ld.global.f32 	%f7, [%rd52+-20];
	atom.global.add.f32 	%f8, [%rd53+-20], %f7;
	ld.global.f32 	%f9, [%rd52+-16];
	atom.global.add.f32 	%f10, [%rd53+-16], %f9;
	ld.global.f32 	%f11, [%rd52+-12];
	atom.global.add.f32 	%f12, [%rd53+-12], %f11;
	ld.global.f32 	%f13, [%rd52+-8];
	atom.global.add.f32 	%f14, [%rd53+-8], %f13;
	ld.global.f32 	%f15, [%rd52+-4];
	atom.global.add.f32 	%f16, [%rd53+-4], %f15;
	ld.global.f32 	%f17, [%rd52];
	atom.global.add.f32 	%f18, [%rd53], %f17;
	ld.global.f32 	%f19, [%rd52+4];
	atom.global.add.f32 	%f20, [%rd53+4], %f19;
	ld.global.f32 	%f21, [%rd52+8];
	atom.global.add.f32 	%f22, [%rd53+8], %f21;
	ld.global.f32 	%f23, [%rd52+12];
	atom.global.add.f32 	%f24, [%rd53+12], %f23;
	ld.global.f32 	%f25, [%rd52+16];
	atom.global.add.f32 	%f26, [%rd53+16], %f25;
	ld.global.f32 	%f27, [%rd52+20];
	atom.global.add.f32 	%f28, [%rd53+20], %f27;
	ld.global.f32 	%f29, [%rd52+24];
	atom.global.add.f32 	%f30, [%rd53+24], %f29;
	ld.global.f32 	%f31, [%rd52+28];
	atom.global.add.f32 	%f32, [%rd53+28], %f31;
	add.s32 	%r28, %r28, 16;
	add.s64 	%rd53, %rd53, 64;
	add.s64 	%rd52, %rd52, 64;
	setp.ne.s32 	%p4, %r28, 0;
	@%p4 bra 	$L__BB2_4;
$L__BB2_5:
	and.b32  	%r7, %r17, 15;
	setp.eq.s32 	%p5, %r7, 0;
	@%p5 bra 	$L__BB2_14;
	ld.param.u64 	%rd51, [_Z29accumulatePointsIntoCentroidsPKfPfPKiPiii_param_1];
	cvta.to.global.u64 	%rd11, %rd51;
	and.b32  	%r8, %r17, 7;
	setp.lt.u32 	%p6, %r7, 8;
	@%p6 bra 	$L__BB2_8;
	cvt.u64.u32 	%rd32, %r30;
	add.s64 	%rd33, %rd32, %rd4;
	shl.b64 	%rd34, %rd33, 2;
	add.s64 	%rd35, %rd11, %rd34;
	add.s64 	%rd36, %rd32, %rd3;
	shl.b64 	%rd37, %rd36, 2;
	add.s64 	%rd38, %rd2, %rd37;
	ld.global.f32 	%f33, [%rd38];
	atom.global.add.f32 	%f34, [%rd35], %f33;
	ld.global.f32 	%f35, [%rd38+4];
	atom.global.add.f32 	%f36, [%rd35+4], %f35;
	ld.global.f32 	%f37, [%rd38+8];
	atom.global.add.f32 	%f38, [%rd35+8], %f37;
	ld.global.f32 	%f39, [%rd38+12];
	atom.global.add.f32 	%f40, [%rd35+12], %f39;
	ld.global.f32 	%f41, [%rd38+16];
	atom.global.add.f32 	%f42, [%rd35+16], %f41;
	ld.global.f32 	%f43, [%rd38+20];
	atom.global.add.f32 	%f44, [%rd35+20], %f43;
	ld.global.f32 	%f45, [%rd38+24];
	atom.global.add.f32 	%f46, [%rd35+24], %f45;
	ld.global.f32 	%f47, [%rd38+28];
	atom.global.add.f32 	%f48, [%rd35+28], %f47;
	add.s32 	%r30, %r30, 8;
$L__BB2_8:
	setp.eq.s32 	%p7, %r8, 0;
	@%p7 bra 	$L__BB2_14;
	and.b32  	%r11, %r17, 3;
	setp.lt.u32 	%p8, %r8, 4;
	@%p8 bra 	$L__BB2_11;
	cvt.u64.u32 	%rd39, %r30;
	add.s64 	%rd40, %rd39, %rd4;
	shl.b64 	%rd41, %rd40, 2;
	add.s64 	%rd42, %rd11, %rd41;
	add.s64 	%rd43, %rd39, %rd3;
	shl.b64 	%rd44, %rd43, 2;
	add.s64 	%rd45, %rd2, %rd44;
	ld.global.f32 	%f49, [%rd45];
	atom.global.add.f32 	%f50, [%rd42], %f49;
	ld.global.f32 	%f51, [%rd45+4];
	atom.global.add.f32 	%f52, [%rd42+4], %f51;
	ld.global.f32 	%f53, [%rd45+8];
	atom.global.add.f32 	%f54, [%rd42+8], %f53;
	ld.global.f32 	%f55, [%rd45+12];
	atom.global.add.f32 	%f56, [%rd42+12], %f55;
	add.s32 	%r30, %r30, 4;
$L__BB2_11:
	setp.eq.s32 	%p9, %r11, 0;
	@%p9 bra 	$L__BB2_14;
	cvt.u64.u32 	%rd46, %r30;
	add.s64 	%rd47, %rd3, %rd46;
	shl.b64 	%rd48, %rd47, 2;
	add.s64 	%rd55, %rd2, %rd48;
	add.s64 	%rd49, %rd4, %rd46;
	shl.b64 	%rd50, %rd49, 2;
	add.s64 	%rd54, %rd11, %rd50;
	neg.s32 	%r32, %r11;
$L__BB2_13:
	.pragma "nounroll";
	ld.global.f32 	%f57, [%rd55];
	atom.global.add.f32 	%f58, [%rd54], %f57;
	add.s64 	%rd55, %rd55, 4;
	add.s64 	%rd54, %rd54, 4;
	add.s32 	%r32, %r32, 1;
	setp.ne.s32 	%p10, %r32, 0;
	@%p10 bra 	$L__BB2_13;
$L__BB2_14:
	ret;

}
	// .globl	_Z17finalizeCentroidsPfPKiii
.visible .entry _Z17finalizeCentroidsPfPKiii(
	.param .u64 .ptr .align 1 _Z17finalizeCentroidsPfPKiii_param_0,
	.param .u64 .ptr .align 1 _Z17finalizeCentroidsPfPKiii_param_1,
	.param .u32 _Z17finalizeCentroidsPfPKiii_param_2,
	.param .u32 _Z17finalizeCentroidsPfPKiii_param_3
)
{
	.reg .pred 	%p<3>;
	.reg .b32 	%r<10>;
	.reg .b32 	%f<4>;
	.reg .b64 	%rd<9>;

	ld.param.u64 	%rd1, [_Z17finalizeCentroidsPfPKiii_param_0];
	ld.param.u64 	%rd2, [_Z17finalizeCentroidsPfPKiii_param_1];
	ld.param.u32 	%r4, [_Z17finalizeCentroidsPfPKiii_param_2];
	ld.param.u32 	%r3, [_Z17finalizeCentroidsPfPKiii_param_3];
	mov.u32 	%r5, %ctaid.x;
	mov.u32 	%r6, %ntid.x;
	mov.u32 	%r7, %tid.x;
	mad.lo.s32 	%r1, %r5, %r6, %r7;
	mul.lo.s32 	%r8, %r3, %r4;
	setp.ge.s32 	%p1, %r1, %r8;
	@%p1 bra 	$L__BB3_3;
	cvta.to.global.u64 	%rd3, %rd2;
	div.s32 	%r9, %r1, %r3;
	mul.wide.s32 	%rd4, %r9, 4;
	add.s64 	%rd5, %rd3, %rd4;
	ld.global.u32 	%r2, [%rd5];
	setp.lt.s32 	%p2, %r2, 1;
	@%p2 bra 	$L__BB3_3;
	cvta.to.global.u64 	%rd6, %rd1;
	mul.wide.s32 	%rd7, %r1, 4;
	add.s64 	%rd8, %rd6, %rd7;
	ld.global.f32 	%f1, [%rd8];
	cvt.rn.f32.u32 	%f2, %r2;
	div.rn.f32 	%f3, %f1, %f2;
	st.global.f32 	[%rd8], %f3;
$L__BB3_3:
	ret;

}
	// .globl	_ZN3cub18CUB_300001_SM_10006detail11EmptyKernelIvEEvv
.visible .entry _ZN3cub18CUB_300001_SM_10006detail11EmptyKernelIvEEvv()
{


	ret;

}


// ===== COMPILED SASS (sm_100) =====

	.target	sm_100

	.elftype	@"ET_EXEC"


//--------------------- .note.nv.tkinfo           --------------------------
	.section	.note.nv.tkinfo,"",@"SHT_NOTE"
	.sectionflags	@"SHF_NOTE_NV_TKINFO"
	.tkinfo
        /*0018*/ 	.word	0x00000002
        /*0030*/ 	.string	""
        /*0030*/ 	.string	"ptxas"
        /*0030*/ 	.string	"Cuda compilation tools, release 13.0, V13.0.88"
        /*0030*/ 	.string	"Build cuda_13.0.r13.0/compiler.36424714_0"
        /*0030*/ 	.string	"-arch sm_100 -m 64 "



//--------------------- .note.nv.cuinfo           --------------------------
	.section	.note.nv.cuinfo,"",@"SHT_NOTE"
	.sectionflags	@"SHF_NOTE_NV_CUINFO"
        /*0018*/ 	.short	0x0002
        /*001a*/ 	.short	0x0064
        /*001c*/ 	.short	0x0082
	.zero		2


//--------------------- .nv.info                  --------------------------
	.section	.nv.info,"",@"SHT_CUDA_INFO"
	.align	4


	//----- nvinfo : EIATTR_REGCOUNT
	.align		4
        /*0000*/ 	.byte	0x04, 0x2f
        /*0002*/ 	.short	(.L_47 - .L_46)
	.align		4
.L_46:
        /*0004*/ 	.word	index@(_Z22assignPointsToClustersPKfS0_PiS1_iii)
        /*0008*/ 	.word	0x00000020


	//----- nvinfo : EIATTR_FRAME_SIZE
	.align		4
.L_47:
        /*000c*/ 	.byte	0x04, 0x11
        /*000e*/ 	.short	(.L_49 - .L_48)
	.align		4
.L_48:
        /*0010*/ 	.word	index@(_Z22assignPointsToClustersPKfS0_PiS1_iii)
        /*0014*/ 	.word	0x00000000


	//----- nvinfo : EIATTR_REGCOUNT
	.align		4
.L_49:
        /*0018*/ 	.byte	0x04, 0x2f
        /*001a*/ 	.short	(.L_51 - .L_50)
	.align		4
.L_50:
        /*001c*/ 	.word	index@(_Z23resetCentroidsAndCountsPfPiii)
        /*0020*/ 	.word	0x00000008


	//----- nvinfo : EIATTR_FRAME_SIZE
	.align		4
.L_51:
        /*0024*/ 	.byte	0x04, 0x11
        /*0026*/ 	.short	(.L_53 - .L_52)
	.align		4
.L_52:
        /*0028*/ 	.word	index@(_Z23resetCentroidsAndCountsPfPiii)
        /*002c*/ 	.word	0x00000000


	//----- nvinfo : EIATTR_REGCOUNT
	.align		4
.L_53:
        /*0030*/ 	.byte	0x04, 0x2f
        /*0032*/ 	.short	(.L_55 - .L_54)
	.align		4
.L_54:
        /*0034*/ 	.word	index@(_Z29accumulatePointsIntoCentroidsPKfPfPKiPiii)
        /*0038*/ 	.word	0x0000001a


	//----- nvinfo : EIATTR_FRAME_SIZE
	.align		4
.L_55:
        /*003c*/ 	.byte	0x04, 0x11
        /*003e*/ 	.short	(.L_57 - .L_56)
	.align		4
.L_56:
        /*0040*/ 	.word	index@(_Z29accumulatePointsIntoCentroidsPKfPfPKiPiii)
        /*0044*/ 	.word	0x00000000


	//----- nvinfo : EIATTR_REGCOUNT
	.align		4
.L_57:
        /*0048*/ 	.byte	0x04, 0x2f
        /*004a*/ 	.short	(.L_59 - .L_58)
	.align		4
.L_58:
        /*004c*/ 	.word	index@(_Z17finalizeCentroidsPfPKiii)
        /*0050*/ 	.word	0x00000012


	//----- nvinfo : EIATTR_FRAME_SIZE
	.align		4
.L_59:
        /*0054*/ 	.byte	0x04, 0x11
        /*0056*/ 	.short	(.L_61 - .L_60)
	.align		4
.L_60:
        /*0058*/ 	.word	index@($__internal_0_$__cuda_sm3x_div_rn_noftz_f32_slowpath)
        /*005c*/ 	.word	0x00000000


	//----- nvinfo : EIATTR_FRAME_SIZE
	.align		4
.L_61:
        /*0060*/ 	.byte	0x04, 0x11
        /*0062*/ 	.short	(.L_63 - .L_62)
	.align		4
.L_62:
        /*0064*/ 	.word	index@(_Z17finalizeCentroidsPfPKiii)
        /*0068*/ 	.word	0x00000000


	//----- nvinfo : EIATTR_REGCOUNT
	.align		4
.L_63:
        /*006c*/ 	.byte	0x04, 0x2f
        /*006e*/ 	.short	(.L_65 - .L_64)
	.align		4
.L_64:
        /*0070*/ 	.word	index@(_ZN3cub18CUB_300001_SM_10006detail11EmptyKernelIvEEvv)
        /*0074*/ 	.word	0x00000004


	//----- nvinfo : EIATTR_FRAME_SIZE
	.align		4
.L_65:
        /*0078*/ 	.byte	0x04, 0x11
        /*007a*/ 	.short	(.L_67 - .L_66)
	.align		4
.L_66:
        /*007c*/ 	.word	index@(_ZN3cub18CUB_300001_SM_10006detail11EmptyKernelIvEEvv)
        /*0080*/ 	.word	0x00000000


	//----- nvinfo : EIATTR_MIN_STACK_SIZE
	.align		4
.L_67:
        /*0084*/ 	.byte	0x04, 0x12
        /*0086*/ 	.short	(.L_69 - .L_68)
	.align		4
.L_68:
        /*0088*/ 	.word	index@(_ZN3cub18CUB_300001_SM_10006detail11EmptyKernelIvEEvv)
        /*008c*/ 	.word	0x00000000


	//----- nvinfo : EIATTR_MIN_STACK_SIZE
	.align		4
.L_69:
        /*0090*/ 	.byte	0x04, 0x12
        /*0092*/ 	.short	(.L_71 - .L_70)
	.align		4
.L_70:
        /*0094*/ 	.word	index@(_Z17finalizeCentroidsPfPKiii)
        /*0098*/ 	.word	0x00000000


	//----- nvinfo : EIATTR_MIN_STACK_SIZE
	.align		4
.L_71:
        /*009c*/ 	.byte	0x04, 0x12
        /*009e*/ 	.short	(.L_73 - .L_72)
	.align		4
.L_72:
        /*00a0*/ 	.word	index@(_Z29accumulatePointsIntoCentroidsPKfPfPKiPiii)
        /*00a4*/ 	.word	0x00000000


	//----- nvinfo : EIATTR_MIN_STACK_SIZE
	.align		4
.L_73:
        /*00a8*/ 	.byte	0x04, 0x12
        /*00aa*/ 	.short	(.L_75 - .L_74)
	.align		4
.L_74:
        /*00ac*/ 	.word	index@(_Z23resetCentroidsAndCountsPfPiii)
        /*00b0*/ 	.word	0x00000000


	//----- nvinfo : EIATTR_MIN_STACK_SIZE
	.align		4
.L_75:
        /*00b4*/ 	.byte	0x04, 0x12
        /*00b6*/ 	.short	(.L_77 - .L_76)
	.align		4
.L_76:
        /*00b8*/ 	.word	index@(_Z22assignPointsToClustersPKfS0_PiS1_iii)
        /*00bc*/ 	.word	0x00000000
.L_77:


//--------------------- .nv.compat                --------------------------
	.section	.nv.compat,"",@"SHT_CUDA_COMPAT_INFO"
	.align	4
        /*0000*/ 	.byte	0x02, 0x09, 0x00, 0x00, 0x02, 0x02, 0x01, 0x00, 0x02, 0x05, 0x05, 0x00, 0x03, 0x07, 0x01, 0x01
        /*0010*/ 	.byte	0x02, 0x03, 0x00, 0x00, 0x02, 0x06, 0x01, 0x00, 0x04, 0x0b, 0x08, 0x00, 0x01, 0x00, 0x00, 0x00
        /*0020*/ 	.byte	0x00, 0x00, 0x00, 0x00


//--------------------- .nv.info._ZN3cub18CUB_300001_SM_10006detail11EmptyKernelIvEEvv --------------------------
	.section	.nv.info._ZN3cub18CUB_300001_SM_10006detail11EmptyKernelIvEEvv,"",@"SHT_CUDA_INFO"
	.sectionflags	@""
	.align	4


	//----- nvinfo : EIATTR_CUDA_API_VERSION
	.align		4
        /*0000*/ 	.byte	0x04, 0x37
        /*0002*/ 	.short	(.L_79 - .L_78)
.L_78:
        /*0004*/ 	.word	0x00000082


	//----- nvinfo : EIATTR_SPARSE_MMA_MASK
	.align		4
.L_79:
        /*0008*/ 	.byte	0x03, 0x50
        /*000a*/ 	.short	0x0000


	//----- nvinfo : EIATTR_MAXREG_COUNT
	.align		4
        /*000c*/ 	.byte	0x03, 0x1b
        /*000e*/ 	.short	0x00ff


	//----- nvinfo : EIATTR_MERCURY_ISA_VERSION
	.align		4
        /*0010*/ 	.byte	0x03, 0x5f
        /*0012*/ 	.short	0x0101


	//----- nvinfo : EIATTR_VRC_CTA_INIT_COUNT
	.align		4
        /*0014*/ 	.byte	0x02, 0x4a
	.zero		1
	.zero		1


	//----- nvinfo : EIATTR_EXIT_INSTR_OFFSETS
	.align		4
        /*0018*/ 	.byte	0x04, 0x1c
        /*001a*/ 	.short	(.L_81 - .L_80)


	//   ....[0]....
.L_80:
        /*001c*/ 	.word	0x00000010


	//----- nvinfo : EIATTR_SW_WAR
	.align		4
.L_81:
        /*0020*/ 	.byte	0x04, 0x36
        /*0022*/ 	.short	(.L_83 - .L_82)
.L_82:
        /*0024*/ 	.word	0x00000008
.L_83:


//--------------------- .nv.info._Z17finalizeCentroidsPfPKiii --------------------------
	.section	.nv.info._Z17finalizeCentroidsPfPKiii,"",@"SHT_CUDA_INFO"
	.sectionflags	@""
	.align	4


	//----- nvinfo : EIATTR_CUDA_API_VERSION
	.align		4
        /*0000*/ 	.byte	0x04, 0x37
        /*0002*/ 	.short	(.L_85 - .L_84)
.L_84:
        /*0004*/ 	.word	0x00000082


	//----- nvinfo : EIATTR_KPARAM_INFO
	.align		4
.L_85:
        /*0008*/ 	.byte	0x04, 0x17
        /*000a*/ 	.short	(.L_87 - .L_86)
.L_86:
        /*000c*/ 	.word	0x00000000
        /*0010*/ 	.short	0x0003
        /*0012*/ 	.short	0x0014
        /*0014*/ 	.byte	0x00, 0xf0, 0x11, 0x00


	//----- nvinfo : EIATTR_KPARAM_INFO
	.align		4
.L_87:
        /*0018*/ 	.byte	0x04, 0x17
        /*001a*/ 	.short	(.L_89 - .L_88)
.L_88:
        /*001c*/ 	.word	0x00000000
        /*0020*/ 	.short	0x0002
        /*0022*/ 	.short	0x0010
        /*0024*/ 	.byte	0x00, 0xf0, 0x11, 0x00


	//----- nvinfo : EIATTR_KPARAM_INFO
	.align		4
.L_89:
        /*0028*/ 	.byte	0x04, 0x17
        /*002a*/ 	.short	(.L_91 - .L_90)
.L_90:
        /*002c*/ 	.word	0x00000000
        /*0030*/ 	.short	0x0001
        /*0032*/ 	.short	0x0008
        /*0034*/ 	.byte	0x00, 0xf5, 0x21, 0x00


	//----- nvinfo : EIATTR_KPARAM_INFO
	.align		4
.L_91:
        /*0038*/ 	.byte	0x04, 0x17
        /*003a*/ 	.short	(.L_93 - .L_92)
.L_92:
        /*003c*/ 	.word	0x00000000
        /*0040*/ 	.short	0x0000
        /*0042*/ 	.short	0x0000
        /*0044*/ 	.byte	0x00, 0xf5, 0x21, 0x00


	//----- nvinfo : EIATTR_SPARSE_MMA_MASK
	.align		4
.L_93:
        /*0048*/ 	.byte	0x03, 0x50
        /*004a*/ 	.short	0x0000


	//----- nvinfo : EIATTR_MAXREG_COUNT
	.align		4
        /*004c*/ 	.byte	0x03, 0x1b
        /*004e*/ 	.short	0x00ff


	//----- nvinfo : EIATTR_MERCURY_ISA_VERSION
	.align		4
        /*0050*/ 	.byte	0x03, 0x5f
        /*0052*/ 	.short	0x0101


	//----- nvinfo : EIATTR_VRC_CTA_INIT_COUNT
	.align		4
        /*0054*/ 	.byte	0x02, 0x4a
	.zero		1
	.zero		1


	//----- nvinfo : EIATTR_EXIT_INSTR_OFFSETS
	.align		4
        /*0058*/ 	.byte	0x04, 0x1c
        /*005a*/ 	.short	(.L_95 - .L_94)


	//   ....[0]....
.L_94:
        /*005c*/ 	.word	0x00000080


	//   ....[1]....
        /*0060*/ 	.word	0x00000250


	//   ....[2]....
        /*0064*/ 	.word	0x00000380


	//----- nvinfo : EIATTR_CRS_STACK_SIZE
	.align		4
.L_95:
        /*0068*/ 	.byte	0x04, 0x1e
        /*006a*/ 	.short	(.L_97 - .L_96)
.L_96:
        /*006c*/ 	.word	0x00000000


	//----- nvinfo : EIATTR_CBANK_PARAM_SIZE
	.align		4
.L_97:
        /*0070*/ 	.byte	0x03, 0x19
        /*0072*/ 	.short	0x0018


	//----- nvinfo : EIATTR_PARAM_CBANK
	.align		4
        /*0074*/ 	.byte	0x04, 0x0a
        /*0076*/ 	.short	(.L_99 - .L_98)
	.align		4
.L_98:
        /*0078*/ 	.word	index@(.nv.constant0._Z17finalizeCentroidsPfPKiii)
        /*007c*/ 	.short	0x0380
        /*007e*/ 	.short	0x0018


	//----- nvinfo : EIATTR_SW_WAR
	.align		4
.L_99:
        /*0080*/ 	.byte	0x04, 0x36
        /*0082*/ 	.short	(.L_101 - .L_100)
.L_100:
        /*0084*/ 	.word	0x00000008
.L_101:


//--------------------- .nv.info._Z29accumulatePointsIntoCentroidsPKfPfPKiPiii --------------------------
	.section	.nv.info._Z29accumulatePointsIntoCentroidsPKfPfPKiPiii,"",@"SHT_CUDA_INFO"
	.sectionflags	@""
	.align	4


	//----- nvinfo : EIATTR_CUDA_API_VERSION
	.align		4
        /*0000*/ 	.byte	0x04, 0x37
        /*0002*/ 	.short	(.L_103 - .L_102)
.L_102:
        /*0004*/ 	.word	0x00000082


	//----- nvinfo : EIATTR_KPARAM_INFO
	.align		4
.L_103:
        /*0008*/ 	.byte	0x04, 0x17
        /*000a*/ 	.short	(.L_105 - .L_104)
.L_104:
        /*000c*/ 	.word	0x00000000
        /*0010*/ 	.short	0x0005
        /*0012*/ 	.short	0x0024
        /*0014*/ 	.byte	0x00, 0xf0, 0x11, 0x00


	//----- nvinfo : EIATTR_KPARAM_INFO
	.align		4
.L_105:
        /*0018*/ 	.byte	0x04, 0x17
        /*001a*/ 	.short	(.L_107 - .L_106)
.L_106:
        /*001c*/ 	.word	0x00000000
        /*0020*/ 	.short	0x0004
        /*0022*/ 	.short	0x0020
        /*0024*/ 	.byte	0x00, 0xf0, 0x11, 0x00


	//----- nvinfo : EIATTR_KPARAM_INFO
	.align		4
.L_107:
        /*0028*/ 	.byte	0x04, 0x17
        /*002a*/ 	.short	(.L_109 - .L_108)
.L_108:
        /*002c*/ 	.word	0x00000000
        /*0030*/ 	.short	0x0003
        /*0032*/ 	.short	0x0018
        /*0034*/ 	.byte	0x00, 0xf5, 0x21, 0x00


	//----- nvinfo : EIATTR_KPARAM_INFO
	.align		4
.L_109:
        /*0038*/ 	.byte	0x04, 0x17
        /*003a*/ 	.short	(.L_111 - .L_110)
.L_110:
        /*003c*/ 	.word	0x00000000
        /*0040*/ 	.short	0x0002
        /*0042*/ 	.short	0x0010
        /*0044*/ 	.byte	0x00, 0xf5, 0x21, 0x00


	//----- nvinfo : EIATTR_KPARAM_INFO
	.align		4
.L_111:
        /*0048*/ 	.byte	0x04, 0x17
        /*004a*/ 	.short	(.L_113 - .L_112)
.L_112:
        /*004c*/ 	.word	0x00000000
        /*0050*/ 	.short	0x0001
        /*0052*/ 	.short	0x0008
        /*0054*/ 	.byte	0x00, 0xf5, 0x21, 0x00


	//----- nvinfo : EIATTR_KPARAM_INFO
	.align		4
.L_113:
        /*0058*/ 	.byte	0x04, 0x17
        /*005a*/ 	.short	(.L_115 - .L_114)
.L_114:
        /*005c*/ 	.word	0x00000000
        /*0060*/ 	.short	0x0000
        /*0062*/ 	.short	0x0000
        /*0064*/ 	.byte	0x00, 0xf5, 0x21, 0x00


	//----- nvinfo : EIATTR_SPARSE_MMA_MASK
	.align		4
.L_115:
        /*0068*/ 	.byte	0x03, 0x50
        /*006a*/ 	.short	0x0000


	//----- nvinfo : EIATTR_MAXREG_COUNT
	.align		4
        /*006c*/ 	.byte	0x03, 0x1b
        /*006e*/ 	.short	0x00ff


	//----- nvinfo : EIATTR_MERCURY_ISA_VERSION
	.align		4
        /*0070*/ 	.byte	0x03, 0x5f
        /*0072*/ 	.short	0x0101


	//----- nvinfo : EIATTR_VRC_CTA_INIT_COUNT
	.align		4
        /*0074*/ 	.byte	0x02, 0x4a
	.zero		1
	.zero		1


	//----- nvinfo : EIATTR_EXIT_INSTR_OFFSETS
	.align		4
        /*0078*/ 	.byte	0x04, 0x1c
        /*007a*/ 	.short	(.L_117 - .L_116)


	//   ....[0]....
.L_116:
        /*007c*/ 	.word	0x00000070


	//   ....[1]....
        /*0080*/ 	.word	0x00000120


	//   ....[2]....
        /*0084*/ 	.word	0x00000510


	//   ....[3]....
        /*0088*/ 	.word	0x00000700


	//   ....[4]....
        /*008c*/ 	.word	0x00000870


	//   ....[5]....
        /*0090*/ 	.word	0x000009f0


	//----- nvinfo : EIATTR_CBANK_PARAM_SIZE
	.align		4
.L_117:
        /*0094*/ 	.byte	0x03, 0x19
        /*0096*/ 	.short	0x0028


	//----- nvinfo : EIATTR_PARAM_CBANK
	.align		4
        /*0098*/ 	.byte	0x04, 0x0a
        /*009a*/ 	.short	(.L_119 - .L_118)
	.align		4
.L_118:
        /*009c*/ 	.word	index@(.nv.constant0._Z29accumulatePointsIntoCentroidsPKfPfPKiPiii)
        /*00a0*/ 	.short	0x0380
        /*00a2*/ 	.short	0x0028


	//----- nvinfo : EIATTR_SW_WAR
	.align		4
.L_119:
        /*00a4*/ 	.byte	0x04, 0x36
        /*00a6*/ 	.short	(.L_121 - .L_120)
.L_120:
        /*00a8*/ 	.word	0x00000008
.L_121:


//--------------------- .nv.info._Z23resetCentroidsAndCountsPfPiii --------------------------
	.section	.nv.info._Z23resetCentroidsAndCountsPfPiii,"",@"SHT_CUDA_INFO"
	.sectionflags	@""
	.align	4


	//----- nvinfo : EIATTR_CUDA_API_VERSION
	.align		4
        /*0000*/ 	.byte	0x04, 0x37
        /*0002*/ 	.short	(.L_123 - .L_122)
.L_122:
        /*0004*/ 	.word	0x00000082


	//----- nvinfo : EIATTR_KPARAM_INFO
	.align		4
.L_123:
        /*0008*/ 	.byte	0x04, 0x17
        /*000a*/ 	.short	(.L_125 - .L_124)
.L_124:
        /*000c*/ 	.word	0x00000000
        /*0010*/ 	.short	0x0003
        /*0012*/ 	.short	0x0014
        /*0014*/ 	.byte	0x00, 0xf0, 0x11, 0x00


	//----- nvinfo : EIATTR_KPARAM_INFO
	.align		4
.L_125:
        /*0018*/ 	.byte	0x04, 0x17
        /*001a*/ 	.short	(.L_127 - .L_126)
.L_126:
        /*001c*/ 	.word	0x00000000
        /*0020*/ 	.short	0x0002
        /*0022*/ 	.short	0x0010
        /*0024*/ 	.byte	0x00, 0xf0, 0x11, 0x00


	//----- nvinfo : EIATTR_KPARAM_INFO
	.align		4
.L_127:
        /*0028*/ 	.byte	0x04, 0x17
        /*002a*/ 	.short	(.L_129 - .L_128)
.L_128:
        /*002c*/ 	.word	0x00000000
        /*0030*/ 	.short	0x0001
        /*0032*/ 	.short	0x0008
        /*0034*/ 	.byte	0x00, 0xf5, 0x21, 0x00


	//----- nvinfo : EIATTR_KPARAM_INFO
	.align		4
.L_129:
        /*0038*/ 	.byte	0x04, 0x17
        /*003a*/ 	.short	(.L_131 - .L_130)
.L_130:
        /*003c*/ 	.word	0x00000000
        /*0040*/ 	.short	0x0000
        /*0042*/ 	.short	0x0000
        /*0044*/ 	.byte	0x00, 0xf5, 0x21, 0x00


	//----- nvinfo : EIATTR_SPARSE_MMA_MASK
	.align		4
.L_131:
        /*0048*/ 	.byte	0x03, 0x50
        /*004a*/ 	.short	0x0000


	//----- nvinfo : EIATTR_MAXREG_COUNT
	.align		4
        /*004c*/ 	.byte	0x03, 0x1b
        /*004e*/ 	.short	0x00ff


	//----- nvinfo : EIATTR_MERCURY_ISA_VERSION
	.align		4
        /*0050*/ 	.byte	0x03, 0x5f
        /*0052*/ 	.short	0x0101


	//----- nvinfo : EIATTR_VRC_CTA_INIT_COUNT
	.align		4
        /*0054*/ 	.byte	0x02, 0x4a
	.zero		1
	.zero		1


	//----- nvinfo : EIATTR_EXIT_INSTR_OFFSETS
	.align		4
        /*0058*/ 	.byte	0x04, 0x1c
        /*005a*/ 	.short	(.L_133 - .L_132)


	//   ....[0]....
.L_132:
        /*005c*/ 	.word	0x00000080


	//   ....[1]....
        /*0060*/ 	.word	0x000000e0


	//   ....[2]....
        /*0064*/ 	.word	0x00000120


	//----- nvinfo : EIATTR_CBANK_PARAM_SIZE
	.align		4
.L_133:
        /*0068*/ 	.byte	0x03, 0x19
        /*006a*/ 	.short	0x0018


	//----- nvinfo : EIATTR_PARAM_CBANK
	.align		4
        /*006c*/ 	.byte	0x04, 0x0a
        /*006e*/ 	.short	(.L_135 - .L_134)
	.align		4
.L_134:
        /*0070*/ 	.word	index@(.nv.constant0._Z23resetCentroidsAndCountsPfPiii)
        /*0074*/ 	.short	0x0380
        /*0076*/ 	.short	0x0018


	//----- nvinfo : EIATTR_SW_WAR
	.align		4
.L_135:
        /*0078*/ 	.byte	0x04, 0x36
        /*007a*/ 	.short	(.L_137 - .L_136)
.L_136:
        /*007c*/ 	.word	0x00000008
.L_137:


//--------------------- .nv.info._Z22assignPointsToClustersPKfS0_PiS1_iii --------------------------
	.section	.nv.info._Z22assignPointsToClustersPKfS0_PiS1_iii,"",@"SHT_CUDA_INFO"
	.sectionflags	@""
	.align	4


	//----- nvinfo : EIATTR_CUDA_API_VERSION
	.align		4
        /*0000*/ 	.byte	0x04, 0x37
        /*0002*/ 	.short	(.L_139 - .L_138)
.L_138:
        /*0004*/ 	.word	0x00000082


	//----- nvinfo : EIATTR_KPARAM_INFO
	.align		4
.L_139:
        /*0008*/ 	.byte	0x04, 0x17
        /*000a*/ 	.short	(.L_141 - .L_140)
.L_140:
        /*000c*/ 	.word	0x00000000
        /*0010*/ 	.short	0x0006
        /*0012*/ 	.short	0x0028
        /*0014*/ 	.byte	0x00, 0xf0, 0x11, 0x00


	//----- nvinfo : EIATTR_KPARAM_INFO
	.align		4
.L_141:
        /*0018*/ 	.byte	0x04, 0x17
        /*001a*/ 	.short	(.L_143 - .L_142)
.L_142:
        /*001c*/ 	.word	0x00000000
        /*0020*/ 	.short	0x0005
        /*0022*/ 	.short	0x0024
        /*0024*/ 	.byte	0x00, 0xf0, 0x11, 0x00


	//----- nvinfo : EIATTR_KPARAM_INFO
	.align		4
.L_143:
        /*0028*/ 	.byte	0x04, 0x17
        /*002a*/ 	.short	(.L_145 - .L_144)
.L_144:
        /*002c*/ 	.word	0x00000000
        /*0030*/ 	.short	0x0004
        /*0032*/ 	.short	0x0020
        /*0034*/ 	.byte	0x00, 0xf0, 0x11, 0x00


	//----- nvinfo : EIATTR_KPARAM_INFO
	.align		4
.L_145:
        /*0038*/ 	.byte	0x04, 0x17
        /*003a*/ 	.short	(.L_147 - .L_146)
.L_146:
        /*003c*/ 	.word	0x00000000
        /*0040*/ 	.short	0x0003
        /*0042*/ 	.short	0x0018
        /*0044*/ 	.byte	0x00, 0xf5, 0x21, 0x00


	//----- nvinfo : EIATTR_KPARAM_INFO
	.align		4
.L_147:
        /*0048*/ 	.byte	0x04, 0x17
        /*004a*/ 	.short	(.L_149 - .L_148)
.L_148:
        /*004c*/ 	.word	0x00000000
        /*0050*/ 	.short	0x0002
        /*0052*/ 	.short	0x0010
        /*0054*/ 	.byte	0x00, 0xf5, 0x21, 0x00


	//----- nvinfo : EIATTR_KPARAM_INFO
	.align		4
.L_149:
        /*0058*/ 	.byte	0x04, 0x17
        /*005a*/ 	.short	(.L_151 - .L_150)
.L_150:
        /*005c*/ 	.word	0x00000000
        /*0060*/ 	.short	0x0001
        /*0062*/ 	.short	0x0008
        /*0064*/ 	.byte	0x00, 0xf5, 0x21, 0x00


	//----- nvinfo : EIATTR_KPARAM_INFO
	.align		4
.L_151:
        /*0068*/ 	.byte	0x04, 0x17
        /*006a*/ 	.short	(.L_153 - .L_152)
.L_152:
        /*006c*/ 	.word	0x00000000
        /*0070*/ 	.short	0x0000
        /*0072*/ 	.short	0x0000
        /*0074*/ 	.byte	0x00, 0xf5, 0x21, 0x00


	//----- nvinfo : EIATTR_SPARSE_MMA_MASK
	.align		4
.L_153:
        /*0078*/ 	.byte	0x03, 0x50
        /*007a*/ 	.short	0x0000


	//----- nvinfo : EIATTR_MAXREG_COUNT
	.align		4
        /*007c*/ 	.byte	0x03, 0x1b
        /*007e*/ 	.short	0x00ff


	//----- nvinfo : EIATTR_NUM_BARRIERS
	.align		4
        /*0080*/ 	.byte	0x02, 0x4c
        /*0082*/ 	.byte	0x01
	.zero		1


	//----- nvinfo : EIATTR_MERCURY_ISA_VERSION
	.align		4
        /*0084*/ 	.byte	0x03, 0x5f
        /*0086*/ 	.short	0x0101


	//----- nvinfo : EIATTR_INT_WARP_WIDE_INSTR_OFFSETS
	.align		4
        /*0088*/ 	.byte	0x04, 0x31
        /*008a*/ 	.short	(.L_155 - .L_154)


	//   ....[0]....
.L_154:
        /*008c*/ 	.word	0x00001060


	//----- nvinfo : EIATTR_VRC_CTA_INIT_COUNT
	.align		4
.L_155:
        /*0090*/ 	.byte	0x02, 0x4a
	.zero		1
	.zero		1


	//----- nvinfo : EIATTR_EXIT_INSTR_OFFSETS
	.align		4
        /*0094*/ 	.byte	0x04, 0x1c
        /*0096*/ 	.short	(.L_157 - .L_156)


	//   ....[0]....
.L_156:
        /*0098*/ 	.word	0x00000070


	//   ....[1]....
        /*009c*/ 	.word	0x00001030


	//   ....[2]....
        /*00a0*/ 	.word	0x000010c0


	//----- nvinfo : EIATTR_CRS_STACK_SIZE
	.align		4
.L_157:
        /*00a4*/ 	.byte	0x04, 0x1e
        /*00a6*/ 	.short	(.L_159 - .L_158)
.L_158:
        /*00a8*/ 	.word	0x00000000


	//----- nvinfo : EIATTR_CBANK_PARAM_SIZE
	.align		4
.L_159:
        /*00ac*/ 	.byte	0x03, 0x19
        /*00ae*/ 	.short	0x002c


	//----- nvinfo : EIATTR_PARAM_CBANK
	.align		4
        /*00b0*/ 	.byte	0x04, 0x0a
        /*00b2*/ 	.short	(.L_161 - .L_160)
	.align		4
.L_160:
        /*00b4*/ 	.word	index@(.nv.constant0._Z22assignPointsToClustersPKfS0_PiS1_iii)
        /*00b8*/ 	.short	0x0380
        /*00ba*/ 	.short	0x002c


	//----- nvinfo : EIATTR_SW_WAR
	.align		4
.L_161:
        /*00bc*/ 	.byte	0x04, 0x36
        /*00be*/ 	.short	(.L_163 - .L_162)
.L_162:
        /*00c0*/ 	.word	0x00000008
.L_163:


//--------------------- .nv.callgraph             --------------------------
	.section	.nv.callgraph,"",@"SHT_CUDA_CALLGRAPH"
	.align	4
	.sectionentsize	8
	.align		4
        /*0000*/ 	.word	0x00000000
	.align		4
        /*0004*/ 	.word	0xffffffff
	.align		4
        /*0008*/ 	.word	0x00000000
	.align		4
        /*000c*/ 	.word	0xfffffffe
	.align		4
        /*0010*/ 	.word	0x00000000
	.align		4
        /*0014*/ 	.word	0xfffffffd
	.align		4
        /*0018*/ 	.word	0x00000000
	.align		4
        /*001c*/ 	.word	0xfffffffc


//--------------------- .nv.constant3             --------------------------
	.section	.nv.constant3,"a",@progbits
	.align	4
.nv.constant3:
	.type		c_centroids,@object
	.size		c_centroids,(.L_0 - c_centroids)
c_centroids:
	.zero		4096
.L_0:


//--------------------- .nv.constant4             --------------------------
	.section	.nv.constant4,"a",@progbits
	.align	8
	.align		8
.nv.constant4:
        /*0000*/ 	.dword	_ZN34_INTERNAL_857affc6_4_k_cu_aa2a5df34cuda3std3__45__cpo5beginE
	.align		8
        /*0008*/ 	.dword	_ZN34_INTERNAL_857affc6_4_k_cu_aa2a5df34cuda3std3__45__cpo3endE
	.align		8
        /*0010*/ 	.dword	_ZN34_INTERNAL_857affc6_4_k_cu_aa2a5df34cuda3std3__45__cpo6cbeginE
	.align		8
        /*0018*/ 	.dword	_ZN34_INTERNAL_857affc6_4_k_cu_aa2a5df34cuda3std3__45__cpo4cendE
	.align		8
        /*0020*/ 	.dword	_ZN34_INTERNAL_857affc6_4_k_cu_aa2a5df34cuda3std3__45__cpo6rbeginE
	.align		8
        /*0028*/ 	.dword	_ZN34_INTERNAL_857affc6_4_k_cu_aa2a5df34cuda3std3__45__cpo4rendE
	.align		8
        /*0030*/ 	.dword	_ZN34_INTERNAL_857affc6_4_k_cu_aa2a5df34cuda3std3__45__cpo7crbeginE
	.align		8
        /*0038*/ 	.dword	_ZN34_INTERNAL_857affc6_4_k_cu_aa2a5df34cuda3std3__45__cpo5crendE
	.align		8
        /*0040*/ 	.dword	_ZN34_INTERNAL_857affc6_4_k_cu_aa2a5df34cuda3std3__436_GLOBAL__N__857affc6_4_k_cu_aa2a5df36ignoreE
	.align		8
        /*0048*/ 	.dword	_ZN34_INTERNAL_857affc6_4_k_cu_aa2a5df34cuda3std3__419piecewise_constructE
	.align		8
        /*0050*/ 	.dword	_ZN34_INTERNAL_857affc6_4_k_cu_aa2a5df34cuda3std3__48in_placeE
	.align		8
        /*0058*/ 	.dword	_ZN34_INTERNAL_857affc6_4_k_cu_aa2a5df34cuda3std3__420unreachable_sentinelE
	.align		8
        /*0060*/ 	.dword	_ZN34_INTERNAL_857affc6_4_k_cu_aa2a5df34cuda3std3__47nulloptE
	.align		8
        /*0068*/ 	.dword	_ZN34_INTERNAL_857affc6_4_k_cu_aa2a5df34cuda3std3__48unexpectE
	.align		8
        /*0070*/ 	.dword	_ZN34_INTERNAL_857affc6_4_k_cu_aa2a5df34cuda3std6ranges3__45__cpo4swapE
	.align		8
        /*0078*/ 	.dword	_ZN34_INTERNAL_857affc6_4_k_cu_aa2a5df34cuda3std6ranges3__45__cpo9iter_moveE
	.align		8
        /*0080*/ 	.dword	_ZN34_INTERNAL_857affc6_4_k_cu_aa2a5df34cuda3std6ranges3__45__cpo5beginE
	.align		8
        /*0088*/ 	.dword	_ZN34_INTERNAL_857affc6_4_k_cu_aa2a5df34cuda3std6ranges3__45__cpo3endE
	.align		8
        /*0090*/ 	.dword	_ZN34_INTERNAL_857affc6_4_k_cu_aa2a5df34cuda3std6ranges3__45__cpo6cbeginE
	.align		8
        /*0098*/ 	.dword	_ZN34_INTERNAL_857affc6_4_k_cu_aa2a5df34cuda3std6ranges3__45__cpo4cendE
	.align		8
        /*00a0*/ 	.dword	_ZN34_INTERNAL_857affc6_4_k_cu_aa2a5df34cuda3std6ranges3__45__cpo7advanceE
	.align		8
        /*00a8*/ 	.dword	_ZN34_INTERNAL_857affc6_4_k_cu_aa2a5df34cuda3std6ranges3__45__cpo9iter_swapE
	.align		8
        /*00b0*/ 	.dword	_ZN34_INTERNAL_857affc6_4_k_cu_aa2a5df34cuda3std6ranges3__45__cpo4nextE
	.align		8
        /*00b8*/ 	.dword	_ZN34_INTERNAL_857affc6_4_k_cu_aa2a5df34cuda3std6ranges3__45__cpo4prevE
	.align		8
        /*00c0*/ 	.dword	_ZN34_INTERNAL_857affc6_4_k_cu_aa2a5df34cuda3std6ranges3__45__cpo4dataE
	.align		8
        /*00c8*/ 	.dword	_ZN34_INTERNAL_857affc6_4_k_cu_aa2a5df34cuda3std6ranges3__45__cpo5cdataE
	.align		8
        /*00d0*/ 	.dword	_ZN34_INTERNAL_857affc6_4_k_cu_aa2a5df34cuda3std6ranges3__45__cpo4sizeE
	.align		8
        /*00d8*/ 	.dword	_ZN34_INTERNAL_857affc6_4_k_cu_aa2a5df34cuda3std6ranges3__45__cpo5ssizeE
	.align		8
        /*00e0*/ 	.dword	_ZN34_INTERNAL_857affc6_4_k_cu_aa2a5df34cuda3std6ranges3__45__cpo8distanceE
	.align		8
        /*00e8*/ 	.dword	_ZN34_INTERNAL_857affc6_4_k_cu_aa2a5df36thrust24THRUST_300001_SM_1000_NS8cuda_cub3parE
	.align		8
        /*00f0*/ 	.dword	_ZN34_INTERNAL_857affc6_4_k_cu_aa2a5df36thrust24THRUST_300001_SM_1000_NS8cuda_cub10par_nosyncE
	.align		8
        /*00f8*/ 	.dword	_ZN34_INTERNAL_857affc6_4_k_cu_aa2a5df36thrust24THRUST_300001_SM_1000_NS6system6detail10sequential3seqE
	.align		8
        /*0100*/ 	.dword	_ZN34_INTERNAL_857affc6_4_k_cu_aa2a5df36thrust24THRUST_300001_SM_1000_NS6system3cpp3parE
	.align		8
        /*0108*/ 	.dword	_ZN34_INTERNAL_857affc6_4_k_cu_aa2a5df36thrust24THRUST_300001_SM_1000_NS12placeholders2_1E
	.align		8
        /*0110*/ 	.dword	_ZN34_INTERNAL_857affc6_4_k_cu_aa2a5df36thrust24THRUST_300001_SM_1000_NS12placeholders2_2E
	.align		8
        /*0118*/ 	.dword	_ZN34_INTERNAL_857affc6_4_k_cu_aa2a5df36thrust24THRUST_300001_SM_1000_NS12placeholders2_3E
	.align		8
        /*0120*/ 	.dword	_ZN34_INTERNAL_857affc6_4_k_cu_aa2a5df36thrust24THRUST_300001_SM_1000_NS12placeholders2_4E
	.align		8
        /*0128*/ 	.dword	_ZN34_INTERNAL_857affc6_4_k_cu_aa2a5df36thrust24THRUST_300001_SM_1000_NS12placeholders2_5E
	.align		8
        /*0130*/ 	.dword	_ZN34_INTERNAL_857affc6_4_k_cu_aa2a5df36thrust24THRUST_300001_SM_1000_NS12placeholders2_6E
	.align		8
        /*0138*/ 	.dword	_ZN34_INTERNAL_857affc6_4_k_cu_aa2a5df36thrust24THRUST_300001_SM_1000_NS12placeholders2_7E
	.align		8
        /*0140*/ 	.dword	_ZN34_INTERNAL_857affc6_4_k_cu_aa2a5df36thrust24THRUST_300001_SM_1000_NS12placeholders2_8E
	.align		8
        /*0148*/ 	.dword	_ZN34_INTERNAL_857affc6_4_k_cu_aa2a5df36thrust24THRUST_300001_SM_1000_NS12placeholders2_9E
	.align		8
        /*0150*/ 	.dword	_ZN34_INTERNAL_857affc6_4_k_cu_aa2a5df36thrust24THRUST_300001_SM_1000_NS12placeholders3_10E
	.align		8
        /*0158*/ 	.dword	_ZN34_INTERNAL_857affc6_4_k_cu_aa2a5df36thrust24THRUST_300001_SM_1000_NS3seqE
	.align		8
        /*0160*/ 	.dword	_ZN34_INTERNAL_857affc6_4_k_cu_aa2a5df36thrust24THRUST_300001_SM_1000_NS6deviceE


//--------------------- .text._ZN3cub18CUB_300001_SM_10006detail11EmptyKernelIvEEvv --------------------------
	.section	.text._ZN3cub18CUB_300001_SM_10006detail11EmptyKernelIvEEvv,"ax",@progbits
	.align	128
        .global         _ZN3cub18CUB_300001_SM_10006detail11EmptyKernelIvEEvv
        .type           _ZN3cub18CUB_300001_SM_10006detail11EmptyKernelIvEEvv,@function
        .size           _ZN3cub18CUB_300001_SM_10006detail11EmptyKernelIvEEvv,(.L_x_42 - _ZN3cub18CUB_300001_SM_10006detail11EmptyKernelIvEEvv)
        .other          _ZN3cub18CUB_300001_SM_10006detail11EmptyKernelIvEEvv,@"STO_CUDA_ENTRY STV_DEFAULT"
_ZN3cub18CUB_300001_SM_10006detail11EmptyKernelIvEEvv:
.text._ZN3cub18CUB_300001_SM_10006detail11EmptyKernelIvEEvv:
[----:B------:R-:W-:Y:S01]  /*0000*/  LDC R1, c[0x0][0x37c] ;  /* 0x0000df00ff017b82 */ /* 0x000fe20000000800 */
[----:B------:R-:W-:Y:S05]  /*0010*/  EXIT ;  /* 0x000000000000794d */ /* 0x000fea0003800000 */
.L_x_0:
[----:B------:R-:W-:-:S00]  /*0020*/  BRA `(.L_x_0) ;  /* 0xfffffffc00fc7947 */ /* 0x000fc0000383ffff */
[----:B------:R-:W-:-:S00]  /*0030*/  NOP ;  /* 0x0000000000007918 */ /* 0x000fc00000000000 */
        /* <DEDUP_REMOVED lines=12> */
.L_x_42:


//--------------------- .text._Z17finalizeCentroidsPfPKiii --------------------------
	.section	.text._Z17finalizeCentroidsPfPKiii,"ax",@progbits
	.align	128
        .global         _Z17finalizeCentroidsPfPKiii
        .type           _Z17finalizeCentroidsPfPKiii,@function
        .size           _Z17finalizeCentroidsPfPKiii,(.L_x_41 - _Z17finalizeCentroidsPfPKiii)
        .other          _Z17finalizeCentroidsPfPKiii,@"STO_CUDA_ENTRY STV_DEFAULT"
_Z17finalizeCentroidsPfPKiii:
.text._Z17finalizeCentroidsPfPKiii:
[----:B------:R-:W-:Y:S01]  /*0000*/  LDC R1, c[0x0][0x37c] ;  /* 0x0000df00ff017b82 */ /* 0x000fe20000000800 */
[----:B------:R-:W0:Y:S07]  /*0010*/  S2R R5, SR_TID.X ;  /* 0x0000000000057919 */ /* 0x000e2e0000002100 */
[----:B------:R-:W0:Y:S08]  /*0020*/  S2UR UR4, SR_CTAID.X ;  /* 0x00000000000479c3 */ /* 0x000e300000002500 */
[----:B------:R-:W0:Y:S08]  /*0030*/  LDC R0, c[0x0][0x360] ;  /* 0x0000d800ff007b82 */ /* 0x000e300000000800 */
[----:B------:R-:W1:Y:S01]  /*0040*/  LDC.64 R2, c[0x0][0x390] ;  /* 0x0000e400ff027b82 */ /* 0x000e620000000a00 */
[----:B0-----:R-:W-:-:S02]  /*0050*/  IMAD R0, R0, UR4, R5 ;  /* 0x0000000400007c24 */ /* 0x001fc4000f8e0205 */
[----:B-1----:R-:W-:-:S05]  /*0060*/  IMAD R5, R3, R2, RZ ;  /* 0x0000000203057224 */ /* 0x002fca00078e02ff */
[----:B------:R-:W-:-:S13]  /*0070*/  ISETP.GE.AND P0, PT, R0, R5, PT ;  /* 0x000000050000720c */ /* 0x000fda0003f06270 */
[----:B------:R-:W-:Y:S05]  /*0080*/  @P0 EXIT ;  /* 0x000000000000094d */ /* 0x000fea0003800000 */
[----:B------:R-:W-:Y:S01]  /*0090*/  IABS R7, R3 ;  /* 0x0000000300077213 */ /* 0x000fe20000000000 */
[----:B------:R-:W0:Y:S01]  /*00a0*/  LDCU.64 UR4, c[0x0][0x358] ;  /* 0x00006b00ff0477ac */ /* 0x000e220008000a00 */
[----:B------:R-:W-:Y:S02]  /*00b0*/  IABS R8, R0 ;  /* 0x0000000000087213 */ /* 0x000fe40000000000 */
[----:B------:R-:W1:Y:S08]  /*00c0*/  I2F.RP R2, R7 ;  /* 0x0000000700027306 */ /* 0x000e700000209400 */
[----:B-1----:R-:W1:Y:S02]  /*00d0*/  MUFU.RCP R2, R2 ;  /* 0x0000000200027308 */ /* 0x002e640000001000 */
[----:B-1----:R-:W-:-:S06]  /*00e0*/  VIADD R4, R2, 0xffffffe ;  /* 0x0ffffffe02047836 */ /* 0x002fcc0000000000 */
[----:B------:R1:W2:Y:S02]  /*00f0*/  F2I.FTZ.U32.TRUNC.NTZ R5, R4 ;  /* 0x0000000400057305 */ /* 0x0002a4000021f000 */
[----:B-1----:R-:W-:Y:S02]  /*0100*/  IMAD.MOV.U32 R4, RZ, RZ, RZ ;  /* 0x000000ffff047224 */ /* 0x002fe400078e00ff */
[----:B--2---:R-:W-:-:S04]  /*0110*/  IMAD.MOV R6, RZ, RZ, -R5 ;  /* 0x000000ffff067224 */ /* 0x004fc800078e0a05 */
[----:B------:R-:W-:-:S04]  /*0120*/  IMAD R9, R6, R7, RZ ;  /* 0x0000000706097224 */ /* 0x000fc800078e02ff */
[----:B------:R-:W-:-:S06]  /*0130*/  IMAD.HI.U32 R5, R5, R9, R4 ;  /* 0x0000000905057227 */ /* 0x000fcc00078e0004 */
[----:B------:R-:W-:Y:S02]  /*0140*/  IMAD.HI.U32 R6, R5, R8, RZ ;  /* 0x0000000805067227 */ /* 0x000fe400078e00ff */
[----:B------:R-:W1:Y:S02]  /*0150*/  LDC.64 R4, c[0x0][0x388] ;  /* 0x0000e200ff047b82 */ /* 0x000e640000000a00 */
[----:B------:R-:W-:-:S04]  /*0160*/  IMAD.MOV R2, RZ, RZ, -R6 ;  /* 0x000000ffff027224 */ /* 0x000fc800078e0a06 */
[----:B------:R-:W-:-:S05]  /*0170*/  IMAD R2, R7, R2, R8 ;  /* 0x0000000207027224 */ /* 0x000fca00078e0208 */
[----:B------:R-:W-:-:S13]  /*0180*/  ISETP.GT.U32.AND P2, PT, R7, R2, PT ;  /* 0x000000020700720c */ /* 0x000fda0003f44070 */
[----:B------:R-:W-:Y:S02]  /*0190*/  @!P2 IMAD.IADD R2, R2, 0x1, -R7 ;  /* 0x000000010202a824 */ /* 0x000fe400078e0a07 */
[----:B------:R-:W-:Y:S01]  /*01a0*/  @!P2 VIADD R6, R6, 0x1 ;  /* 0x000000010606a836 */ /* 0x000fe20000000000 */
[----:B------:R-:W-:Y:S02]  /*01b0*/  ISETP.NE.AND P2, PT, R3, RZ, PT ;  /* 0x000000ff0300720c */ /* 0x000fe40003f45270 */
[----:B------:R-:W-:Y:S02]  /*01c0*/  ISETP.GE.U32.AND P0, PT, R2, R7, PT ;  /* 0x000000070200720c */ /* 0x000fe40003f06070 */
[----:B------:R-:W-:-:S04]  /*01d0*/  LOP3.LUT R2, R0, R3, RZ, 0x3c, !PT ;  /* 0x0000000300027212 */ /* 0x000fc800078e3cff */
[----:B------:R-:W-:-:S07]  /*01e0*/  ISETP.GE.AND P1, PT, R2, RZ, PT ;  /* 0x000000ff0200720c */ /* 0x000fce0003f26270 */
[----:B------:R-:W-:-:S06]  /*01f0*/  @P0 VIADD R6, R6, 0x1 ;  /* 0x0000000106060836 */ /* 0x000fcc0000000000 */
[----:B------:R-:W-:Y:S01]  /*0200*/  @!P1 IMAD.MOV R6, RZ, RZ, -R6 ;  /* 0x000000ffff069224 */ /* 0x000fe200078e0a06 */
[----:B------:R-:W-:-:S05]  /*0210*/  @!P2 LOP3.LUT R6, RZ, R3, RZ, 0x33, !PT ;  /* 0x00000003ff06a212 */ /* 0x000fca00078e33ff */
[----:B-1----:R-:W-:-:S06]  /*0220*/  IMAD.WIDE R2, R6, 0x4, R4 ;  /* 0x0000000406027825 */ /* 0x002fcc00078e0204 */
[----:B0-----:R-:W2:Y:S02]  /*0230*/  LDG.E R2, desc[UR4][R2.64] ;  /* 0x0000000402027981 */ /* 0x001ea4000c1e1900 */
[----:B--2---:R-:W-:-:S13]  /*0240*/  ISETP.GE.AND P0, PT, R2, 0x1, PT ;  /* 0x000000010200780c */ /* 0x004fda0003f06270 */
[----:B------:R-:W-:Y:S05]  /*0250*/  @!P0 EXIT ;  /* 0x000000000000894d */ /* 0x000fea0003800000 */
[----:B------:R-:W0:Y:S02]  /*0260*/  LDC.64 R4, c[0x0][0x380] ;  /* 0x0000e000ff047b82 */ /* 0x000e240000000a00 */
[----:B0-----:R-:W-:-:S05]  /*0270*/  IMAD.WIDE R4, R0, 0x4, R4 ;  /* 0x0000000400047825 */ /* 0x001fca00078e0204 */
[----:B------:R-:W2:Y:S01]  /*0280*/  LDG.E R0, desc[UR4][R4.64] ;  /* 0x0000000404007981 */ /* 0x000ea2000c1e1900 */
[----:B------:R-:W-:Y:S01]  /*0290*/  I2FP.F32.U32 R11, R2 ;  /* 0x00000002000b7245 */ /* 0x000fe20000201000 */
[----:B------:R-:W-:Y:S03]  /*02a0*/  BSSY.RECONVERGENT B0, `(.L_x_1) ;  /* 0x000000c000007945 */ /* 0x000fe60003800200 */
[----:B------:R-:W0:Y:S02]  /*02b0*/  MUFU.RCP R2, R11 ;  /* 0x0000000b00027308 */ /* 0x000e240000001000 */
[----:B0-----:R-:W-:-:S04]  /*02c0*/  FFMA R3, -R11, R2, 1 ;  /* 0x3f8000000b037423 */ /* 0x001fc80000000102 */
[----:B------:R-:W-:Y:S02]  /*02d0*/  FFMA R3, R2, R3, R2 ;  /* 0x0000000302037223 */ /* 0x000fe40000000002 */
[----:B--2---:R-:W0:Y:S02]  /*02e0*/  FCHK P0, R0, R11 ;  /* 0x0000000b00007302 */ /* 0x004e240000000000 */
[----:B------:R-:W-:-:S04]  /*02f0*/  FFMA R2, R0, R3, RZ ;  /* 0x0000000300027223 */ /* 0x000fc800000000ff */
[----:B------:R-:W-:-:S04]  /*0300*/  FFMA R6, -R11, R2, R0 ;  /* 0x000000020b067223 */ /* 0x000fc80000000100 */
[----:B------:R-:W-:Y:S01]  /*0310*/  FFMA R3, R3, R6, R2 ;  /* 0x0000000603037223 */ /* 0x000fe20000000002 */
[----:B0-----:R-:W-:Y:S06]  /*0320*/  @!P0 BRA `(.L_x_2) ;  /* 0x00000000000c8947 */ /* 0x001fec0003800000 */
[----:B------:R-:W-:-:S07]  /*0330*/  MOV R2, 0x350 ;  /* 0x0000035000027802 */ /* 0x000fce0000000f00 */
[----:B------:R-:W-:Y:S05]  /*0340*/  CALL.REL.NOINC `($__internal_0_$__cuda_sm3x_div_rn_noftz_f32_slowpath) ;  /* 0x0000000000107944 */ /* 0x000fea0003c00000 */
[----:B------:R-:W-:-:S07]  /*0350*/  IMAD.MOV.U32 R3, RZ, RZ, R0 ;  /* 0x000000ffff037224 */ /* 0x000fce00078e0000 */
.L_x_2:
[----:B------:R-:W-:Y:S05]  /*0360*/  BSYNC.RECONVERGENT B0 ;  /* 0x0000000000007941 */ /* 0x000fea0003800200 */
.L_x_1:
[----:B------:R-:W-:Y:S01]  /*0370*/  STG.E desc[UR4][R4.64], R3 ;  /* 0x0000000304007986 */ /* 0x000fe2000c101904 */
[----:B------:R-:W-:Y:S05]  /*0380*/  EXIT ;  /* 0x000000000000794d */ /* 0x000fea0003800000 */
        .weak           $__internal_0_$__cuda_sm3x_div_rn_noftz_f32_slowpath
        .type           $__internal_0_$__cuda_sm3x_div_rn_noftz_f32_slowpath,@function
        .size           $__internal_0_$__cuda_sm3x_div_rn_noftz_f32_slowpath,(.L_x_41 - $__internal_0_$__cuda_sm3x_div_rn_noftz_f32_slowpath)
$__internal_0_$__cuda_sm3x_div_rn_noftz_f32_slowpath:
[--C-:B------:R-:W-:Y:S01]  /*0390*/  SHF.R.U32.HI R6, RZ, 0x17, R11.reuse ;  /* 0x00000017ff067819 */ /* 0x100fe2000001160b */
[----:B------:R-:W-:Y:S01]  /*03a0*/  BSSY.RECONVERGENT B1, `(.L_x_3) ;  /* 0x0000065000017945 */ /* 0x000fe20003800200 */
[--C-:B------:R-:W-:Y:S01]  /*03b0*/  SHF.R.U32.HI R3, RZ, 0x17, R0.reuse ;  /* 0x00000017ff037819 */ /* 0x100fe20000011600 */
[----:B------:R-:W-:Y:S01]  /*03c0*/  IMAD.MOV.U32 R7, RZ, RZ, R0 ;  /* 0x000000ffff077224 */ /* 0x000fe200078e0000 */
[----:B------:R-:W-:Y:S01]  /*03d0*/  LOP3.LUT R15, R6, 0xff, RZ, 0xc0, !PT ;  /* 0x000000ff060f7812 */ /* 0x000fe200078ec0ff */
[----:B------:R-:W-:Y:S01]  /*03e0*/  IMAD.MOV.U32 R8, RZ, RZ, R11 ;  /* 0x000000ffff087224 */ /* 0x000fe200078e000b */
[----:B------:R-:W-:-:S03]  /*03f0*/  LOP3.LUT R6, R3, 0xff, RZ, 0xc0, !PT ;  /* 0x000000ff03067812 */ /* 0x000fc600078ec0ff */
[----:B------:R-:W-:Y:S02]  /*0400*/  VIADD R12, R15, 0xffffffff ;  /* 0xffffffff0f0c7836 */ /* 0x000fe40000000000 */
[----:B------:R-:W-:-:S03]  /*0410*/  VIADD R10, R6, 0xffffffff ;  /* 0xffffffff060a7836 */ /* 0x000fc60000000000 */
[----:B------:R-:W-:-:S04]  /*0420*/  ISETP.GT.U32.AND P0, PT, R12, 0xfd, PT ;  /* 0x000000fd0c00780c */ /* 0x000fc80003f04070 */
[----:B------:R-:W-:-:S13]  /*0430*/  ISETP.GT.U32.OR P0, PT, R10, 0xfd, P0 ;  /* 0x000000fd0a00780c */ /* 0x000fda0000704470 */
[----:B------:R-:W-:Y:S01]  /*0440*/  @!P0 IMAD.MOV.U32 R9, RZ, RZ, RZ ;  /* 0x000000ffff098224 */ /* 0x000fe200078e00ff */
[----:B------:R-:W-:Y:S06]  /*0450*/  @!P0 BRA `(.L_x_4) ;  /* 0x0000000000608947 */ /* 0x000fec0003800000 */
[----:B------:R-:W-:Y:S01]  /*0460*/  FSETP.GTU.FTZ.AND P0, PT, |R0|, +INF , PT ;  /* 0x7f8000000000780b */ /* 0x000fe20003f1c200 */
[----:B------:R-:W-:Y:S01]  /*0470*/  IMAD.MOV.U32 R3, RZ, RZ, R11 ;  /* 0x000000ffff037224 */ /* 0x000fe200078e000b */
[----:B------:R-:W-:-:S04]  /*0480*/  FSETP.GTU.FTZ.AND P1, PT, |R11|, +INF , PT ;  /* 0x7f8000000b00780b */ /* 0x000fc80003f3c200 */
[----:B------:R-:W-:-:S13]  /*0490*/  PLOP3.LUT P0, PT, P0, P1, PT, 0xf8, 0x8f ;  /* 0x00000000008f781c */ /* 0x000fda0000703f70 */
[----:B------:R-:W-:Y:S05]  /*04a0*/  @P0 BRA `(.L_x_5) ;  /* 0x00000004004c0947 */ /* 0x000fea0003800000 */
[----:B------:R-:W-:-:S13]  /*04b0*/  LOP3.LUT P0, RZ, R8, 0x7fffffff, R7, 0xc8, !PT ;  /* 0x7fffffff08ff7812 */ /* 0x000fda000780c807 */
[----:B------:R-:W-:Y:S05]  /*04c0*/  @!P0 BRA `(.L_x_6) ;  /* 0x00000004003c8947 */ /* 0x000fea0003800000 */
[C---:B------:R-:W-:Y:S02]  /*04d0*/  FSETP.NEU.FTZ.AND P2, PT, |R0|.reuse, +INF , PT ;  /* 0x7f8000000000780b */ /* 0x040fe40003f5d200 */
[----:B------:R-:W-:Y:S02]  /*04e0*/  FSETP.NEU.FTZ.AND P1, PT, |R3|, +INF , PT ;  /* 0x7f8000000300780b */ /* 0x000fe40003f3d200 */
[----:B------:R-:W-:-:S11]  /*04f0*/  FSETP.NEU.FTZ.AND P0, PT, |R0|, +INF , PT ;  /* 0x7f8000000000780b */ /* 0x000fd60003f1d200 */
[----:B------:R-:W-:Y:S05]  /*0500*/  @!P1 BRA !P2, `(.L_x_6) ;  /* 0x00000004002c9947 */ /* 0x000fea0005000000 */
[----:B------:R-:W-:-:S04]  /*0510*/  LOP3.LUT P2, RZ, R7, 0x7fffffff, RZ, 0xc0, !PT ;  /* 0x7fffffff07ff7812 */ /* 0x000fc8000784c0ff */
[----:B------:R-:W-:-:S13]  /*0520*/  PLOP3.LUT P1, PT, P1, P2, PT, 0x2f, 0xf2 ;  /* 0x0000000000f2781c */ /* 0x000fda0000f24577 */
[----:B------:R-:W-:Y:S05]  /*0530*/  @P1 BRA `(.L_x_7) ;  /* 0x0000000400181947 */ /* 0x000fea0003800000 */
[----:B------:R-:W-:-:S04]  /*0540*/  LOP3.LUT P1, RZ, R8, 0x7fffffff, RZ, 0xc0, !PT ;  /* 0x7fffffff08ff7812 */ /* 0x000fc8000782c0ff */
[----:B------:R-:W-:-:S13]  /*0550*/  PLOP3.LUT P0, PT, P0, P1, PT, 0x2f, 0xf2 ;  /* 0x0000000000f2781c */ /* 0x000fda0000702577 */
[----:B------:R-:W-:Y:S05]  /*0560*/  @P0 BRA `(.L_x_8) ;  /* 0x0000000400000947 */ /* 0x000fea0003800000 */
[----:B------:R-:W-:Y:S02]  /*0570*/  ISETP.GE.AND P0, PT, R10, RZ, PT ;  /* 0x000000ff0a00720c */ /* 0x000fe40003f06270 */
[----:B------:R-:W-:-:S11]  /*0580*/  ISETP.GE.AND P1, PT, R12, RZ, PT ;  /* 0x000000ff0c00720c */ /* 0x000fd60003f26270 */
[----:B------:R-:W-:Y:S02]  /*0590*/  @P0 IMAD.MOV.U32 R9, RZ, RZ, RZ ;  /* 0x000000ffff090224 */ /* 0x000fe400078e00ff */
[----:B------:R-:W-:Y:S01]  /*05a0*/  @!P0 FFMA R7, R0, 1.84467440737095516160e+19, RZ ;  /* 0x5f80000000078823 */ /* 0x000fe200000000ff */
[----:B------:R-:W-:Y:S02]  /*05b0*/  @!P0 IMAD.MOV.U32 R9, RZ, RZ, -0x40 ;  /* 0xffffffc0ff098424 */ /* 0x000fe400078e00ff */
[----:B------:R-:W-:Y:S02]  /*05c0*/  @!P1 FFMA R8, R3, 1.84467440737095516160e+19, RZ ;  /* 0x5f80000003089823 */ /* 0x000fe400000000ff */
[----:B------:R-:W-:-:S07]  /*05d0*/  @!P1 VIADD R9, R9, 0x40 ;  /* 0x0000004009099836 */ /* 0x000fce0000000000 */
.L_x_4:
[----:B------:R-:W-:Y:S01]  /*05e0*/  LEA R3, R15, 0xc0800000, 0x17 ;  /* 0xc08000000f037811 */ /* 0x000fe200078eb8ff */
[----:B------:R-:W-:Y:S01]  /*05f0*/  VIADD R6, R6, 0xffffff81 ;  /* 0xffffff8106067836 */ /* 0x000fe20000000000 */
[----:B------:R-:W-:Y:S03]  /*0600*/  BSSY.RECONVERGENT B2, `(.L_x_9) ;  /* 0x0000035000027945 */ /* 0x000fe60003800200 */
[----:B------:R-:W-:Y:S02]  /*0610*/  IMAD.IADD R3, R8, 0x1, -R3 ;  /* 0x0000000108037824 */ /* 0x000fe400078e0a03 */
[C---:B------:R-:W-:Y:S01]  /*0620*/  IMAD R0, R6.reuse, -0x800000, R7 ;  /* 0xff80000006007824 */ /* 0x040fe200078e0207 */
[----:B------:R-:W-:Y:S01]  /*0630*/  IADD3 R6, PT, PT, R6, 0x7f, -R15 ;  /* 0x0000007f06067810 */ /* 0x000fe20007ffe80f */
[----:B------:R-:W0:Y:S01]  /*0640*/  MUFU.RCP R8, R3 ;  /* 0x0000000300087308 */ /* 0x000e220000001000 */
[----:B------:R-:W-:-:S03]  /*0650*/  FADD.FTZ R11, -R3, -RZ ;  /* 0x800000ff030b7221 */ /* 0x000fc60000010100 */
[----:B------:R-:W-:Y:S02]  /*0660*/  IMAD.IADD R6, R6, 0x1, R9 ;  /* 0x0000000106067824 */ /* 0x000fe400078e0209 */
[----:B0-----:R-:W-:-:S04]  /*0670*/  FFMA R13, R8, R11, 1 ;  /* 0x3f800000080d7423 */ /* 0x001fc8000000000b */
[----:B------:R-:W-:-:S04]  /*0680*/  FFMA R10, R8, R13, R8 ;  /* 0x0000000d080a7223 */ /* 0x000fc80000000008 */
[----:B------:R-:W-:-:S04]  /*0690*/  FFMA R7, R0, R10, RZ ;  /* 0x0000000a00077223 */ /* 0x000fc800000000ff */
[----:B------:R-:W-:-:S04]  /*06a0*/  FFMA R8, R11, R7, R0 ;  /* 0x000000070b087223 */ /* 0x000fc80000000000 */
[----:B------:R-:W-:-:S04]  /*06b0*/  FFMA R13, R10, R8, R7 ;  /* 0x000000080a0d7223 */ /* 0x000fc80000000007 */
[----:B------:R-:W-:-:S04]  /*06c0*/  FFMA R8, R11, R13, R0 ;  /* 0x0000000d0b087223 */ /* 0x000fc80000000000 */
[----:B------:R-:W-:-:S05]  /*06d0*/  FFMA R0, R10, R8, R13 ;  /* 0x000000080a007223 */ /* 0x000fca000000000d */
[----:B------:R-:W-:-:S04]  /*06e0*/  SHF.R.U32.HI R3, RZ, 0x17, R0 ;  /* 0x00000017ff037819 */ /* 0x000fc80000011600 */
[----:B------:R-:W-:-:S05]  /*06f0*/  LOP3.LUT R3, R3, 0xff, RZ, 0xc0, !PT ;  /* 0x000000ff03037812 */ /* 0x000fca00078ec0ff */
[----:B------:R-:W-:-:S04]  /*0700*/  IMAD.IADD R9, R3, 0x1, R6 ;  /* 0x0000000103097824 */ /* 0x000fc800078e0206 */
[----:B------:R-:W-:-:S05]  /*0710*/  VIADD R3, R9, 0xffffffff ;  /* 0xffffffff09037836 */ /* 0x000fca0000000000 */
[----:B------:R-:W-:-:S13]  /*0720*/  ISETP.GE.U32.AND P0, PT, R3, 0xfe, PT ;  /* 0x000000fe0300780c */ /* 0x000fda0003f06070 */
[----:B------:R-:W-:Y:S05]  /*0730*/  @!P0 BRA `(.L_x_10) ;  /* 0x0000000000808947 */ /* 0x000fea0003800000 */
[----:B------:R-:W-:-:S13]  /*0740*/  ISETP.GT.AND P0, PT, R9, 0xfe, PT ;  /* 0x000000fe0900780c */ /* 0x000fda0003f04270 */
[----:B------:R-:W-:Y:S05]  /*0750*/  @P0 BRA `(.L_x_11) ;  /* 0x00000000006c0947 */ /* 0x000fea0003800000 */
[----:B------:R-:W-:-:S13]  /*0760*/  ISETP.GE.AND P0, PT, R9, 0x1, PT ;  /* 0x000000010900780c */ /* 0x000fda0003f06270 */
[----:B------:R-:W-:Y:S05]  /*0770*/  @P0 BRA `(.L_x_12) ;  /* 0x0000000000740947 */ /* 0x000fea0003800000 */
[----:B------:R-:W-:Y:S02]  /*0780*/  ISETP.GE.AND P0, PT, R9, -0x18, PT ;  /* 0xffffffe80900780c */ /* 0x000fe40003f06270 */
[----:B------:R-:W-:-:S11]  /*0790*/  LOP3.LUT R0, R0, 0x80000000, RZ, 0xc0, !PT ;  /* 0x8000000000007812 */ /* 0x000fd600078ec0ff */
[----:B------:R-:W-:Y:S05]  /*07a0*/  @!P0 BRA `(.L_x_12) ;  /* 0x0000000000688947 */ /* 0x000fea0003800000 */
[CCC-:B------:R-:W-:Y:S01]  /*07b0*/  FFMA.RZ R3, R10.reuse, R8.reuse, R13.reuse ;  /* 0x000000080a037223 */ /* 0x1c0fe2000000c00d */
[CCC-:B------:R-:W-:Y:S01]  /*07c0*/  FFMA.RM R6, R10.reuse, R8.reuse, R13.reuse ;  /* 0x000000080a067223 */ /* 0x1c0fe2000000400d */
[C---:B------:R-:W-:Y:S02]  /*07d0*/  ISETP.NE.AND P2, PT, R9.reuse, RZ, PT ;  /* 0x000000ff0900720c */ /* 0x040fe40003f45270 */
[----:B------:R-:W-:Y:S02]  /*07e0*/  ISETP.NE.AND P1, PT, R9, RZ, PT ;  /* 0x000000ff0900720c */ /* 0x000fe40003f25270 */
[----:B------:R-:W-:Y:S01]  /*07f0*/  LOP3.LUT R7, R3, 0x7fffff, RZ, 0xc0, !PT ;  /* 0x007fffff03077812 */ /* 0x000fe200078ec0ff */
[----:B------:R-:W-:Y:S01]  /*0800*/  FFMA.RP R3, R10, R8, R13 ;  /* 0x000000080a037223 */ /* 0x000fe2000000800d */
[----:B------:R-:W-:Y:S02]  /*0810*/  VIADD R8, R9, 0x20 ;  /* 0x0000002009087836 */ /* 0x000fe40000000000 */
[----:B------:R-:W-:Y:S01]  /*0820*/  LOP3.LUT R7, R7, 0x800000, RZ, 0xfc, !PT ;  /* 0x0080000007077812 */ /* 0x000fe200078efcff */
[----:B------:R-:W-:Y:S01]  /*0830*/  IMAD.MOV R9, RZ, RZ, -R9 ;  /* 0x000000ffff097224 */ /* 0x000fe200078e0a09 */
[----:B------:R-:W-:-:S02]  /*0840*/  FSETP.NEU.FTZ.AND P0, PT, R3, R6, PT ;  /* 0x000000060300720b */ /* 0x000fc40003f1d000 */
[----:B------:R-:W-:Y:S02]  /*0850*/  SHF.L.U32 R8, R7, R8, RZ ;  /* 0x0000000807087219 */ /* 0x000fe400000006ff */
[----:B------:R-:W-:Y:S02]  /*0860*/  SEL R6, R9, RZ, P2 ;  /* 0x000000ff09067207 */ /* 0x000fe40001000000 */
[----:B------:R-:W-:Y:S02]  /*0870*/  ISETP.NE.AND P1, PT, R8, RZ, P1 ;  /* 0x000000ff0800720c */ /* 0x000fe40000f25270 */
[----:B------:R-:W-:Y:S02]  /*0880*/  SHF.R.U32.HI R6, RZ, R6, R7 ;  /* 0x00000006ff067219 */ /* 0x000fe40000011607 */
[----:B------:R-:W-:Y:S02]  /*0890*/  PLOP3.LUT P0, PT, P0, P1, PT, 0xf8, 0x8f ;  /* 0x00000000008f781c */ /* 0x000fe40000703f70 */
[----:B------:R-:W-:-:S02]  /*08a0*/  SHF.R.U32.HI R8, RZ, 0x1, R6 ;  /* 0x00000001ff087819 */ /* 0x000fc40000011606 */
[----:B------:R-:W-:-:S04]  /*08b0*/  SEL R3, RZ, 0x1, !P0 ;  /* 0x00000001ff037807 */ /* 0x000fc80004000000 */
[----:B------:R-:W-:-:S04]  /*08c0*/  LOP3.LUT R3, R3, 0x1, R8, 0xf8, !PT ;  /* 0x0000000103037812 */ /* 0x000fc800078ef808 */
[----:B------:R-:W-:-:S05]  /*08d0*/  LOP3.LUT R3, R3, R6, RZ, 0xc0, !PT ;  /* 0x0000000603037212 */ /* 0x000fca00078ec0ff */
[----:B------:R-:W-:-:S05]  /*08e0*/  IMAD.IADD R3, R8, 0x1, R3 ;  /* 0x0000000108037824 */ /* 0x000fca00078e0203 */
[----:B------:R-:W-:Y:S01]  /*08f0*/  LOP3.LUT R0, R3, R0, RZ, 0xfc, !PT ;  /* 0x0000000003007212 */ /* 0x000fe200078efcff */
[----:B------:R-:W-:Y:S06]  /*0900*/  BRA `(.L_x_12) ;  /* 0x0000000000107947 */ /* 0x000fec0003800000 */
.L_x_11:
[----:B------:R-:W-:-:S04]  /*0910*/  LOP3.LUT R0, R0, 0x80000000, RZ, 0xc0, !PT ;  /* 0x8000000000007812 */ /* 0x000fc800078ec0ff */
[----:B------:R-:W-:Y:S01]  /*0920*/  LOP3.LUT R0, R0, 0x7f800000, RZ, 0xfc, !PT ;  /* 0x7f80000000007812 */ /* 0x000fe200078efcff */
[----:B------:R-:W-:Y:S06]  /*0930*/  BRA `(.L_x_12) ;  /* 0x0000000000047947 */ /* 0x000fec0003800000 */
.L_x_10:
[----:B------:R-:W-:-:S07]  /*0940*/  IMAD R0, R6, 0x800000, R0 ;  /* 0x0080000006007824 */ /* 0x000fce00078e0200 */
.L_x_12:
[----:B------:R-:W-:Y:S05]  /*0950*/  BSYNC.RECONVERGENT B2 ;  /* 0x0000000000027941 */ /* 0x000fea0003800200 */
.L_x_9:
[----:B------:R-:W-:Y:S05]  /*0960*/  BRA `(.L_x_13) ;  /* 0x0000000000207947 */ /* 0x000fea0003800000 */
.L_x_8:
[----:B------:R-:W-:-:S04]  /*0970*/  LOP3.LUT R0, R8, 0x80000000, R7, 0x48, !PT ;  /* 0x8000000008007812 */ /* 0x000fc800078e4807 */
[----:B------:R-:W-:Y:S01]  /*0980*/  LOP3.LUT R0, R0, 0x7f800000, RZ, 0xfc, !PT ;  /* 0x7f80000000007812 */ /* 0x000fe200078efcff */
[----:B------:R-:W-:Y:S06]  /*0990*/  BRA `(.L_x_13) ;  /* 0x0000000000147947 */ /* 0x000fec0003800000 */
.L_x_7:
[----:B------:R-:W-:Y:S01]  /*09a0*/  LOP3.LUT R0, R8, 0x80000000, R7, 0x48, !PT ;  /* 0x8000000008007812 */ /* 0x000fe200078e4807 */
[----:B------:R-:W-:Y:S06]  /*09b0*/  BRA `(.L_x_13) ;  /* 0x00000000000c7947 */ /* 0x000fec0003800000 */
.L_x_6:
[----:B------:R-:W0:Y:S01]  /*09c0*/  MUFU.RSQ R0, -QNAN ;  /* 0xffc0000000007908 */ /* 0x000e220000001400 */
[----:B------:R-:W-:Y:S05]  /*09d0*/  BRA `(.L_x_13) ;  /* 0x0000000000047947 */ /* 0x000fea0003800000 */
.L_x_5:
[----:B------:R-:W-:-:S07]  /*09e0*/  FADD.FTZ R0, R0, R3 ;  /* 0x0000000300007221 */ /* 0x000fce0000010000 */
.L_x_13:
[----:B------:R-:W-:Y:S05]  /*09f0*/  BSYNC.RECONVERGENT B1 ;  /* 0x0000000000017941 */ /* 0x000fea0003800200 */
.L_x_3:
[----:B------:R-:W-:-:S04]  /*0a00*/  IMAD.MOV.U32 R3, RZ, RZ, 0x0 ;  /* 0x00000000ff037424 */ /* 0x000fc800078e00ff */
[----:B0-----:R-:W-:Y:S05]  /*0a10*/  RET.REL.NODEC R2 `(_Z17finalizeCentroidsPfPKiii) ;  /* 0xfffffff402787950 */ /* 0x001fea0003c3ffff */
.L_x_14:
        /* <DEDUP_REMOVED lines=14> */
.L_x_41:


//--------------------- .text._Z29accumulatePointsIntoCentroidsPKfPfPKiPiii --------------------------
	.section	.text._Z29accumulatePointsIntoCentroidsPKfPfPKiPiii,"ax",@progbits
	.align	128
        .global         _Z29accumulatePointsIntoCentroidsPKfPfPKiPiii
        .type           _Z29accumulatePointsIntoCentroidsPKfPfPKiPiii,@function
        .size           _Z29accumulatePointsIntoCentroidsPKfPfPKiPiii,(.L_x_44 - _Z29accumulatePointsIntoCentroidsPKfPfPKiPiii)
        .other          _Z29accumulatePointsIntoCentroidsPKfPfPKiPiii,@"STO_CUDA_ENTRY STV_DEFAULT"
_Z29accumulatePointsIntoCentroidsPKfPfPKiPiii:
.text._Z29accumulatePointsIntoCentroidsPKfPfPKiPiii:
[----:B------:R-:W-:Y:S01]  /*0000*/  LDC R1, c[0x0][0x37c] ;  /* 0x0000df00ff017b82 */ /* 0x000fe20000000800 */
[----:B------:R-:W0:Y:S07]  /*0010*/  S2R R0, SR_TID.X ;  /* 0x0000000000007919 */ /* 0x000e2e0000002100 */
[----:B------:R-:W0:Y:S01]  /*0020*/  S2UR UR4, SR_CTAID.X ;  /* 0x00000000000479c3 */ /* 0x000e220000002500 */
[----:B------:R-:W1:Y:S07]  /*0030*/  LDCU UR5, c[0x0][0x3a0] ;  /* 0x00007400ff0577ac */ /* 0x000e6e0008000800 */
[----:B------:R-:W0:Y:S02]  /*0040*/  LDC R7, c[0x0][0x360] ;  /* 0x0000d800ff077b82 */ /* 0x000e240000000800 */
[----:B0-----:R-:W-:-:S05]  /*0050*/  IMAD R7, R7, UR4, R0 ;  /* 0x0000000407077c24 */ /* 0x001fca000f8e0200 */
[----:B-1----:R-:W-:-:S13]  /*0060*/  ISETP.GE.AND P0, PT, R7, UR5, PT ;  /* 0x0000000507007c0c */ /* 0x002fda000bf06270 */
[----:B------:R-:W-:Y:S05]  /*0070*/  @P0 EXIT ;  /* 0x000000000000094d */ /* 0x000fea0003800000 */
[----:B------:R-:W0:Y:S01]  /*0080*/  LDC.64 R2, c[0x0][0x390] ;  /* 0x0000e400ff027b82 */ /* 0x000e220000000a00 */
[----:B------:R-:W1:Y:S07]  /*0090*/  LDCU.64 UR4, c[0x0][0x358] ;  /* 0x00006b00ff0477ac */ /* 0x000e6e0008000a00 */
[----:B------:R-:W2:Y:S08]  /*00a0*/  LDC R8, c[0x0][0x3a4] ;  /* 0x0000e900ff087b82 */ /* 0x000eb00000000800 */
[----:B------:R-:W3:Y:S01]  /*00b0*/  LDC.64 R4, c[0x0][0x398] ;  /* 0x0000e600ff047b82 */ /* 0x000ee20000000a00 */
[----:B0-----:R-:W-:-:S06]  /*00c0*/  IMAD.WIDE R2, R7, 0x4, R2 ;  /* 0x0000000407027825 */ /* 0x001fcc00078e0202 */
[----:B-1----:R-:W3:Y:S01]  /*00d0*/  LDG.E R3, desc[UR4][R2.64] ;  /* 0x0000000402037981 */ /* 0x002ee2000c1e1900 */
[----:B------:R-:W-:Y:S01]  /*00e0*/  IMAD.MOV.U32 R9, RZ, RZ, 0x1 ;  /* 0x00000001ff097424 */ /* 0x000fe200078e00ff */
[----:B--2---:R-:W-:Y:S01]  /*00f0*/  ISETP.GE.AND P0, PT, R8, 0x1, PT ;  /* 0x000000010800780c */ /* 0x004fe20003f06270 */
[----:B---3--:R-:W-:-:S05]  /*0100*/  IMAD.WIDE R4, R3, 0x4, R4 ;  /* 0x0000000403047825 */ /* 0x008fca00078e0204 */
[----:B------:R0:W-:Y:S07]  /*0110*/  REDG.E.ADD.STRONG.GPU desc[UR4][R4.64], R9 ;  /* 0x000000090400798e */ /* 0x0001ee000c12e104 */
[----:B------:R-:W-:Y:S05]  /*0120*/  @!P0 EXIT ;  /* 0x000000000000894d */ /* 0x000fea0003800000 */
[C---:B------:R-:W-:Y:S01]  /*0130*/  ISETP.GE.U32.AND P1, PT, R8.reuse, 0x10, PT ;  /* 0x000000100800780c */ /* 0x040fe20003f26070 */
[-C--:B------:R-:W-:Y:S01]  /*0140*/  IMAD R0, R7, R8.reuse, RZ ;  /* 0x0000000807007224 */ /* 0x080fe200078e02ff */
[----:B------:R-:W-:Y:S01]  /*0150*/  LOP3.LUT P0, R12, R8, 0xf, RZ, 0xc0, !PT ;  /* 0x0000000f080c7812 */ /* 0x000fe2000780c0ff */
[----:B------:R-:W-:Y:S02]  /*0160*/  IMAD R6, R3, R8, RZ ;  /* 0x0000000803067224 */ /* 0x000fe400078e02ff */
[----:B------:R-:W-:Y:S01]  /*0170*/  IMAD.MOV.U32 R7, RZ, RZ, RZ ;  /* 0x000000ffff077224 */ /* 0x000fe200078e00ff */
[----:B0-----:R-:W-:Y:S02]  /*0180*/  SHF.R.S32.HI R9, RZ, 0x1f, R0 ;  /* 0x0000001fff097819 */ /* 0x001fe40000011400 */
[----:B------:R-:W-:-:S05]  /*0190*/  SHF.R.S32.HI R11, RZ, 0x1f, R6 ;  /* 0x0000001fff0b7819 */ /* 0x000fca0000011406 */
[----:B------:R-:W-:Y:S05]  /*01a0*/  @!P1 BRA `(.L_x_15) ;  /* 0x0000000000d89947 */ /* 0x000fea0003800000 */
[----:B------:R-:W0:Y:S01]  /*01b0*/  LDCU.128 UR8, c[0x0][0x380] ;  /* 0x00007000ff0877ac */ /* 0x000e220008000c00 */
[----:B------:R-:W-:-:S05]  /*01c0*/  LOP3.LUT R7, R8, 0x7ffffff0, RZ, 0xc0, !PT ;  /* 0x7ffffff008077812 */ /* 0x000fca00078ec0ff */
[----:B------:R-:W-:Y:S01]  /*01d0*/  IMAD.MOV R10, RZ, RZ, -R7 ;  /* 0x000000ffff0a7224 */ /* 0x000fe200078e0a07 */
[----:B0-----:R-:W-:Y:S02]  /*01e0*/  LEA R16, P1, R6, UR10, 0x2 ;  /* 0x0000000a06107c11 */ /* 0x001fe4000f8210ff */
[----:B------:R-:W-:Y:S02]  /*01f0*/  LEA R14, P3, R0, UR8, 0x2 ;  /* 0x00000008000e7c11 */ /* 0x000fe4000f8610ff */
[----:B------:R-:W-:Y:S02]  /*0200*/  IADD3 R16, P2, PT, R16, 0x20, RZ ;  /* 0x0000002010107810 */ /* 0x000fe40007f5e0ff */
[----:B------:R-:W-:Y:S02]  /*0210*/  IADD3 R14, P4, PT, R14, 0x20, RZ ;  /* 0x000000200e0e7810 */ /* 0x000fe40007f9e0ff */
[----:B------:R-:W-:Y:S02]  /*0220*/  LEA.HI.X R21, R6, UR11, R11, 0x2, P1 ;  /* 0x0000000b06157c11 */ /* 0x000fe400088f140b */
[----:B------:R-:W-:-:S03]  /*0230*/  LEA.HI.X R13, R0, UR9, R9, 0x2, P3 ;  /* 0x00000009000d7c11 */ /* 0x000fc600098f1409 */
[----:B------:R-:W-:Y:S02]  /*0240*/  IMAD.X R21, RZ, RZ, R21, P2 ;  /* 0x000000ffff157224 */ /* 0x000fe400010e0615 */
[----:B------:R-:W-:-:S07]  /*0250*/  IMAD.X R13, RZ, RZ, R13, P4 ;  /* 0x000000ffff0d7224 */ /* 0x000fce00020e060d */
.L_x_16:
[----:B------:R-:W-:Y:S02]  /*0260*/  IMAD.MOV.U32 R2, RZ, RZ, R14 ;  /* 0x000000ffff027224 */ /* 0x000fe400078e000e */
[----:B------:R-:W-:-:S05]  /*0270*/  IMAD.MOV.U32 R3, RZ, RZ, R13 ;  /* 0x000000ffff037224 */ /* 0x000fca00078e000d */
[----:B------:R-:W2:Y:S01]  /*0280*/  LDG.E R13, desc[UR4][R2.64+-0x20] ;  /* 0xffffe004020d7981 */ /* 0x000ea2000c1e1900 */
[----:B-1----:R-:W-:Y:S02]  /*0290*/  IMAD.MOV.U32 R4, RZ, RZ, R16 ;  /* 0x000000ffff047224 */ /* 0x002fe400078e0010 */
[----:B------:R-:W-:-:S05]  /*02a0*/  IMAD.MOV.U32 R5, RZ, RZ, R21 ;  /* 0x000000ffff057224 */ /* 0x000fca00078e0015 */
[----:B--2---:R0:W-:Y:S04]  /*02b0*/  REDG.E.ADD.F32.FTZ.RN.STRONG.GPU desc[UR4][R4.64+-0x20], R13 ;  /* 0xffffe00d040079a6 */ /* 0x0041e8000c12f304 */
[----:B------:R-:W2:Y:S04]  /*02c0*/  LDG.E R15, desc[UR4][R2.64+-0x1c] ;  /* 0xffffe404020f7981 */ /* 0x000ea8000c1e1900 */
[----:B--2---:R1:W-:Y:S04]  /*02d0*/  REDG.E.ADD.F32.FTZ.RN.STRONG.GPU desc[UR4][R4.64+-0x1c], R15 ;  /* 0xffffe40f040079a6 */ /* 0x0043e8000c12f304 */
[----:B------:R-:W2:Y:S04]  /*02e0*/  LDG.E R17, desc[UR4][R2.64+-0x18] ;  /* 0xffffe80402117981 */ /* 0x000ea8000c1e1900 */
[----:B--2---:R2:W-:Y:S04]  /*02f0*/  REDG.E.ADD.F32.FTZ.RN.STRONG.GPU desc[UR4][R4.64+-0x18], R17 ;  /* 0xffffe811040079a6 */ /* 0x0045e8000c12f304 */
[----:B------:R-:W3:Y:S04]  /*0300*/  LDG.E R19, desc[UR4][R2.64+-0x14] ;  /* 0xffffec0402137981 */ /* 0x000ee8000c1e1900 */
[----:B---3--:R3:W-:Y:S04]  /*0310*/  REDG.E.ADD.F32.FTZ.RN.STRONG.GPU desc[UR4][R4.64+-0x14], R19 ;  /* 0xffffec13040079a6 */ /* 0x0087e8000c12f304 */
[----:B------:R-:W4:Y:S04]  /*0320*/  LDG.E R21, desc[UR4][R2.64+-0x10] ;  /* 0xfffff00402157981 */ /* 0x000f28000c1e1900 */
[----:B----4-:R4:W-:Y:S04]  /*0330*/  REDG.E.ADD.F32.FTZ.RN.STRONG.GPU desc[UR4][R4.64+-0x10], R21 ;  /* 0xfffff015040079a6 */ /* 0x0109e8000c12f304 */
[----:B------:R-:W5:Y:S04]  /*0340*/  LDG.E R23, desc[UR4][R2.64+-0xc] ;  /* 0xfffff40402177981 */ /* 0x000f68000c1e1900 */
[----:B-----5:R5:W-:Y:S04]  /*0350*/  REDG.E.ADD.F32.FTZ.RN.STRONG.GPU desc[UR4][R4.64+-0xc], R23 ;  /* 0xfffff417040079a6 */ /* 0x020be8000c12f304 */
[----:B0-----:R-:W2:Y:S04]  /*0360*/  LDG.E R13, desc[UR4][R2.64+-0x8] ;  /* 0xfffff804020d7981 */ /* 0x001ea8000c1e1900 */
[----:B--2---:R0:W-:Y:S04]  /*0370*/  REDG.E.ADD.F32.FTZ.RN.STRONG.GPU desc[UR4][R4.64+-0x8], R13 ;  /* 0xfffff80d040079a6 */ /* 0x0041e8000c12f304 */
[----:B-1----:R-:W2:Y:S04]  /*0380*/  LDG.E R15, desc[UR4][R2.64+-0x4] ;  /* 0xfffffc04020f7981 */ /* 0x002ea8000c1e1900 */
[----:B--2---:R1:W-:Y:S04]  /*0390*/  REDG.E.ADD.F32.FTZ.RN.STRONG.GPU desc[UR4][R4.64+-0x4], R15 ;  /* 0xfffffc0f040079a6 */ /* 0x0043e8000c12f304 */
[----:B------:R-:W2:Y:S04]  /*03a0*/  LDG.E R17, desc[UR4][R2.64] ;  /* 0x0000000402117981 */ /* 0x000ea8000c1e1900 */
[----:B--2---:R2:W-:Y:S04]  /*03b0*/  REDG.E.ADD.F32.FTZ.RN.STRONG.GPU desc[UR4][R4.64], R17 ;  /* 0x00000011040079a6 */ /* 0x0045e8000c12f304 */
[----:B---3--:R-:W3:Y:S04]  /*03c0*/  LDG.E R19, desc[UR4][R2.64+0x4] ;  /* 0x0000040402137981 */ /* 0x008ee8000c1e1900 */
[----:B---3--:R3:W-:Y:S04]  /*03d0*/  REDG.E.ADD.F32.FTZ.RN.STRONG.GPU desc[UR4][R4.64+0x4], R19 ;  /* 0x00000413040079a6 */ /* 0x0087e8000c12f304 */
[----:B----4-:R-:W4:Y:S04]  /*03e0*/  LDG.E R21, desc[UR4][R2.64+0x8] ;  /* 0x0000080402157981 */ /* 0x010f28000c1e1900 */
[----:B----4-:R4:W-:Y:S04]  /*03f0*/  REDG.E.ADD.F32.FTZ.RN.STRONG.GPU desc[UR4][R4.64+0x8], R21 ;  /* 0x00000815040079a6 */ /* 0x0109e8000c12f304 */
[----:B-----5:R-:W5:Y:S04]  /*0400*/  LDG.E R23, desc[UR4][R2.64+0xc] ;  /* 0x00000c0402177981 */ /* 0x020f68000c1e1900 */
[----:B-----5:R-:W-:Y:S04]  /*0410*/  REDG.E.ADD.F32.FTZ.RN.STRONG.GPU desc[UR4][R4.64+0xc], R23 ;  /* 0x00000c17040079a6 */ /* 0x020fe8000c12f304 */
[----:B0-----:R-:W5:Y:S04]  /*0420*/  LDG.E R13, desc[UR4][R2.64+0x10] ;  /* 0x00001004020d7981 */ /* 0x001f68000c1e1900 */
[----:B-----5:R0:W-:Y:S04]  /*0430*/  REDG.E.ADD.F32.FTZ.RN.STRONG.GPU desc[UR4][R4.64+0x10], R13 ;  /* 0x0000100d040079a6 */ /* 0x0201e8000c12f304 */
[----:B-1----:R-:W5:Y:S04]  /*0440*/  LDG.E R15, desc[UR4][R2.64+0x14] ;  /* 0x00001404020f7981 */ /* 0x002f68000c1e1900 */
[----:B-----5:R1:W-:Y:S04]  /*0450*/  REDG.E.ADD.F32.FTZ.RN.STRONG.GPU desc[UR4][R4.64+0x14], R15 ;  /* 0x0000140f040079a6 */ /* 0x0203e8000c12f304 */
[----:B--2---:R-:W2:Y:S01]  /*0460*/  LDG.E R17, desc[UR4][R2.64+0x18] ;  /* 0x0000180402117981 */ /* 0x004ea2000c1e1900 */
[----:B------:R-:W-:-:S05]  /*0470*/  VIADD R10, R10, 0x10 ;  /* 0x000000100a0a7836 */ /* 0x000fca0000000000 */
[----:B------:R-:W-:Y:S01]  /*0480*/  ISETP.NE.AND P1, PT, R10, RZ, PT ;  /* 0x000000ff0a00720c */ /* 0x000fe20003f25270 */
[----:B--2---:R1:W-:Y:S04]  /*0490*/  REDG.E.ADD.F32.FTZ.RN.STRONG.GPU desc[UR4][R4.64+0x18], R17 ;  /* 0x00001811040079a6 */ /* 0x0043e8000c12f304 */
[----:B---3--:R-:W2:Y:S01]  /*04a0*/  LDG.E R19, desc[UR4][R2.64+0x1c] ;  /* 0x00001c0402137981 */ /* 0x008ea2000c1e1900 */
[----:B------:R-:W-:Y:S02]  /*04b0*/  IADD3 R16, P2, PT, R4, 0x40, RZ ;  /* 0x0000004004107810 */ /* 0x000fe40007f5e0ff */
[----:B------:R-:W-:-:S03]  /*04c0*/  IADD3 R14, P3, PT, R2, 0x40, RZ ;  /* 0x00000040020e7810 */ /* 0x000fc60007f7e0ff */
[----:B----4-:R-:W-:Y:S02]  /*04d0*/  IMAD.X R21, RZ, RZ, R5, P2 ;  /* 0x000000ffff157224 */ /* 0x010fe400010e0605 */
[----:B0-----:R-:W-:Y:S01]  /*04e0*/  IMAD.X R13, RZ, RZ, R3, P3 ;  /* 0x000000ffff0d7224 */ /* 0x001fe200018e0603 */
[----:B--2---:R1:W-:Y:S01]  /*04f0*/  REDG.E.ADD.F32.FTZ.RN.STRONG.GPU desc[UR4][R4.64+0x1c], R19 ;  /* 0x00001c13040079a6 */ /* 0x0043e2000c12f304 */
[----:B------:R-:W-:Y:S06]  /*0500*/  @P1 BRA `(.L_x_16) ;  /* 0xfffffffc00541947 */ /* 0x000fec000383ffff */
.L_x_15:
[----:B------:R-:W-:Y:S05]  /*0510*/  @!P0 EXIT ;  /* 0x000000000000894d */ /* 0x000fea0003800000 */
[----:B------:R-:W-:Y:S02]  /*0520*/  ISETP.GE.U32.AND P1, PT, R12, 0x8, PT ;  /* 0x000000080c00780c */ /* 0x000fe40003f26070 */
[----:B------:R-:W-:-:S04]  /*0530*/  LOP3.LUT R14, R8, 0x7, RZ, 0xc0, !PT ;  /* 0x00000007080e7812 */ /* 0x000fc800078ec0ff */
[----:B------:R-:W-:-:S07]  /*0540*/  ISETP.NE.AND P0, PT, R14, RZ, PT ;  /* 0x000000ff0e00720c */ /* 0x000fce0003f05270 */
[----:B------:R-:W-:Y:S06]  /*0550*/  @!P1 BRA `(.L_x_17) ;  /* 0x0000000000689947 */ /* 0x000fec0003800000 */
[----:B------:R-:W1:Y:S01]  /*0560*/  LDCU.128 UR8, c[0x0][0x380] ;  /* 0x00007000ff0877ac */ /* 0x000e620008000c00 */
[----:B------:R-:W-:-:S05]  /*0570*/  IADD3 R2, P1, PT, R0, R7, RZ ;  /* 0x0000000700027210 */ /* 0x000fca0007f3e0ff */
[----:B------:R-:W-:Y:S01]  /*0580*/  IMAD.X R3, RZ, RZ, R9, P1 ;  /* 0x000000ffff037224 */ /* 0x000fe200008e0609 */
[----:B-1----:R-:W-:-:S04]  /*0590*/  LEA R4, P2, R2, UR8, 0x2 ;  /* 0x0000000802047c11 */ /* 0x002fc8000f8410ff */
[----:B------:R-:W-:-:S05]  /*05a0*/  LEA.HI.X R5, R2, UR9, R3, 0x2, P2 ;  /* 0x0000000902057c11 */ /* 0x000fca00090f1403 */
[----:B------:R-:W2:Y:S01]  /*05b0*/  LDG.E R13, desc[UR4][R4.64] ;  /* 0x00000004040d7981 */ /* 0x000ea2000c1e1900 */
[----:B------:R-:W-:-:S04]  /*05c0*/  IADD3 R3, P1, PT, R6, R7, RZ ;  /* 0x0000000706037210 */ /* 0x000fc80007f3e0ff */
[----:B------:R-:W-:Y:S01]  /*05d0*/  LEA R2, P2, R3, UR10, 0x2 ;  /* 0x0000000a03027c11 */ /* 0x000fe2000f8410ff */
[----:B------:R-:W-:-:S05]  /*05e0*/  IMAD.X R10, RZ, RZ, R11, P1 ;  /* 0x000000ffff0a7224 */ /* 0x000fca00008e060b */
[----:B------:R-:W-:-:S05]  /*05f0*/  LEA.HI.X R3, R3, UR11, R10, 0x2, P2 ;  /* 0x0000000b03037c11 */ /* 0x000fca00090f140a */
[----:B--2---:R0:W-:Y:S04]  /*0600*/  REDG.E.ADD.F32.FTZ.RN.STRONG.GPU desc[UR4][R2.64], R13 ;  /* 0x0000000d020079a6 */ /* 0x0041e8000c12f304 */
[----:B------:R-:W2:Y:S04]  /*0610*/  LDG.E R15, desc[UR4][R4.64+0x4] ;  /* 0x00000404040f7981 */ /* 0x000ea8000c1e1900 */
[----:B--2---:R1:W-:Y:S04]  /*0620*/  REDG.E.ADD.F32.FTZ.RN.STRONG.GPU desc[UR4][R2.64+0x4], R15 ;  /* 0x0000040f020079a6 */ /* 0x0043e8000c12f304 */
[----:B------:R-:W2:Y:S04]  /*0630*/  LDG.E R17, desc[UR4][R4.64+0x8] ;  /* 0x0000080404117981 */ /* 0x000ea8000c1e1900 */
[----:B--2---:R2:W-:Y:S04]  /*0640*/  REDG.E.ADD.F32.FTZ.RN.STRONG.GPU desc[UR4][R2.64+0x8], R17 ;  /* 0x00000811020079a6 */ /* 0x0045e8000c12f304 */
[----:B------:R-:W3:Y:S04]  /*0650*/  LDG.E R19, desc[UR4][R4.64+0xc] ;  /* 0x00000c0404137981 */ /* 0x000ee8000c1e1900 */
[----:B---3--:R2:W-:Y:S04]  /*0660*/  REDG.E.ADD.F32.FTZ.RN.STRONG.GPU desc[UR4][R2.64+0xc], R19 ;  /* 0x00000c13020079a6 */ /* 0x0085e8000c12f304 */
[----:B------:R-:W3:Y:S04]  /*0670*/  LDG.E R21, desc[UR4][R4.64+0x10] ;  /* 0x0000100404157981 */ /* 0x000ee8000c1e1900 */
[----:B---3--:R2:W-:Y:S04]  /*0680*/  REDG.E.ADD.F32.FTZ.RN.STRONG.GPU desc[UR4][R2.64+0x10], R21 ;  /* 0x00001015020079a6 */ /* 0x0085e8000c12f304 */
[----:B------:R-:W3:Y:S04]  /*0690*/  LDG.E R23, desc[UR4][R4.64+0x14] ;  /* 0x0000140404177981 */ /* 0x000ee8000c1e1900 */
[----:B---3--:R2:W-:Y:S04]  /*06a0*/  REDG.E.ADD.F32.FTZ.RN.STRONG.GPU desc[UR4][R2.64+0x14], R23 ;  /* 0x00001417020079a6 */ /* 0x0085e8000c12f304 */
[----:B0-----:R-:W3:Y:S04]  /*06b0*/  LDG.E R13, desc[UR4][R4.64+0x18] ;  /* 0x00001804040d7981 */ /* 0x001ee8000c1e1900 */
[----:B---3--:R2:W-:Y:S04]  /*06c0*/  REDG.E.ADD.F32.FTZ.RN.STRONG.GPU desc[UR4][R2.64+0x18], R13 ;  /* 0x0000180d020079a6 */ /* 0x0085e8000c12f304 */
[----:B-1----:R-:W3:Y:S01]  /*06d0*/  LDG.E R15, desc[UR4][R4.64+0x1c] ;  /* 0x00001c04040f7981 */ /* 0x002ee2000c1e1900 */
[----:B------:R-:W-:-:S03]  /*06e0*/  VIADD R7, R7, 0x8 ;  /* 0x0000000807077836 */ /* 0x000fc60000000000 */
[----:B---3--:R2:W-:Y:S04]  /*06f0*/  REDG.E.ADD.F32.FTZ.RN.STRONG.GPU desc[UR4][R2.64+0x1c], R15 ;  /* 0x00001c0f020079a6 */ /* 0x0085e8000c12f304 */
.L_x_17:
[----:B------:R-:W-:Y:S05]  /*0700*/  @!P0 EXIT ;  /* 0x000000000000894d */ /* 0x000fea0003800000 */
[----:B------:R-:W-:Y:S02]  /*0710*/  ISETP.GE.U32.AND P1, PT, R14, 0x4, PT ;  /* 0x000000040e00780c */ /* 0x000fe40003f26070 */
[----:B------:R-:W-:-:S04]  /*0720*/  LOP3.LUT R8, R8, 0x3, RZ, 0xc0, !PT ;  /* 0x0000000308087812 */ /* 0x000fc800078ec0ff */
[----:B------:R-:W-:-:S07]  /*0730*/  ISETP.NE.AND P0, PT, R8, RZ, PT ;  /* 0x000000ff0800720c */ /* 0x000fce0003f05270 */
[----:B------:R-:W-:Y:S06]  /*0740*/  @!P1 BRA `(.L_x_18) ;  /* 0x0000000000489947 */ /* 0x000fec0003800000 */
[----:B------:R-:W0:Y:S01]  /*0750*/  LDCU.128 UR8, c[0x0][0x380] ;  /* 0x00007000ff0877ac */ /* 0x000e220008000c00 */
[----:B--2---:R-:W-:-:S05]  /*0760*/  IADD3 R3, P1, PT, R0, R7, RZ ;  /* 0x0000000700037210 */ /* 0x004fca0007f3e0ff */
[----:B-1----:R-:W-:Y:S01]  /*0770*/  IMAD.X R4, RZ, RZ, R9, P1 ;  /* 0x000000ffff047224 */ /* 0x002fe200008e0609 */
[----:B0-----:R-:W-:-:S04]  /*0780*/  LEA R2, P2, R3, UR8, 0x2 ;  /* 0x0000000803027c11 */ /* 0x001fc8000f8410ff */
        /* <DEDUP_REMOVED lines=11> */
[----:B------:R-:W2:Y:S01]  /*0840*/  LDG.E R19, desc[UR4][R2.64+0xc] ;  /* 0x00000c0402137981 */ /* 0x000ea2000c1e1900 */
[----:B------:R-:W-:-:S03]  /*0850*/  VIADD R7, R7, 0x4 ;  /* 0x0000000407077836 */ /* 0x000fc60000000000 */
[----:B--2---:R0:W-:Y:S04]  /*0860*/  REDG.E.ADD.F32.FTZ.RN.STRONG.GPU desc[UR4][R4.64+0xc], R19 ;  /* 0x00000c13040079a6 */ /* 0x0041e8000c12f304 */
.L_x_18:
[----:B------:R-:W-:Y:S05]  /*0870*/  @!P0 EXIT ;  /* 0x000000000000894d */ /* 0x000fea0003800000 */
[----:B------:R-:W0:Y:S01]  /*0880*/  LDCU.128 UR8, c[0x0][0x380] ;  /* 0x00007000ff0877ac */ /* 0x000e220008000c00 */
[-C--:B--2---:R-:W-:Y:S01]  /*0890*/  IADD3 R3, P0, PT, R0, R7.reuse, RZ ;  /* 0x0000000700037210 */ /* 0x084fe20007f1e0ff */
[----:B------:R-:W-:Y:S01]  /*08a0*/  IMAD.MOV R8, RZ, RZ, -R8 ;  /* 0x000000ffff087224 */ /* 0x000fe200078e0a08 */
[----:B------:R-:W-:-:S03]  /*08b0*/  IADD3 R7, P2, PT, R6, R7, RZ ;  /* 0x0000000706077210 */ /* 0x000fc60007f5e0ff */
[----:B------:R-:W-:Y:S02]  /*08c0*/  IMAD.X R6, RZ, RZ, R9, P0 ;  /* 0x000000ffff067224 */ /* 0x000fe400000e0609 */
[----:B------:R-:W-:Y:S01]  /*08d0*/  IMAD.X R2, RZ, RZ, R11, P2 ;  /* 0x000000ffff027224 */ /* 0x000fe200010e060b */
[----:B01----:R-:W-:Y:S02]  /*08e0*/  LEA R4, P1, R3, UR8, 0x2 ;  /* 0x0000000803047c11 */ /* 0x003fe4000f8210ff */
[----:B------:R-:W-:Y:S02]  /*08f0*/  LEA R0, P3, R7, UR10, 0x2 ;  /* 0x0000000a07007c11 */ /* 0x000fe4000f8610ff */
[----:B------:R-:W-:Y:S02]  /*0900*/  LEA.HI.X R9, R3, UR9, R6, 0x2, P1 ;  /* 0x0000000903097c11 */ /* 0x000fe400088f1406 */
[----:B------:R-:W-:-:S09]  /*0910*/  LEA.HI.X R7, R7, UR11, R2, 0x2, P3 ;  /* 0x0000000b07077c11 */ /* 0x000fd200098f1402 */
.L_x_19:
[----:B0-----:R-:W-:Y:S02]  /*0920*/  IMAD.MOV.U32 R2, RZ, RZ, R4 ;  /* 0x000000ffff027224 */ /* 0x001fe400078e0004 */
[----:B------:R-:W-:-:S05]  /*0930*/  IMAD.MOV.U32 R3, RZ, RZ, R9 ;  /* 0x000000ffff037224 */ /* 0x000fca00078e0009 */
[----:B------:R0:W2:Y:S01]  /*0940*/  LDG.E R5, desc[UR4][R2.64] ;  /* 0x0000000402057981 */ /* 0x0000a2000c1e1900 */
[----:B------:R-:W-:-:S05]  /*0950*/  VIADD R8, R8, 0x1 ;  /* 0x0000000108087836 */ /* 0x000fca0000000000 */
[----:B------:R-:W-:Y:S01]  /*0960*/  ISETP.NE.AND P0, PT, R8, RZ, PT ;  /* 0x000000ff0800720c */ /* 0x000fe20003f05270 */
[----:B0-----:R-:W-:Y:S02]  /*0970*/  IMAD.MOV.U32 R2, RZ, RZ, R0 ;  /* 0x000000ffff027224 */ /* 0x001fe400078e0000 */
[----:B------:R-:W-:Y:S01]  /*0980*/  IMAD.MOV.U32 R3, RZ, RZ, R7 ;  /* 0x000000ffff037224 */ /* 0x000fe200078e0007 */
[----:B------:R-:W-:Y:S02]  /*0990*/  IADD3 R4, P1, PT, R4, 0x4, RZ ;  /* 0x0000000404047810 */ /* 0x000fe40007f3e0ff */
[----:B------:R-:W-:-:S03]  /*09a0*/  IADD3 R0, P2, PT, R0, 0x4, RZ ;  /* 0x0000000400007810 */ /* 0x000fc60007f5e0ff */
[----:B------:R-:W-:Y:S02]  /*09b0*/  IMAD.X R9, RZ, RZ, R9, P1 ;  /* 0x000000ffff097224 */ /* 0x000fe400008e0609 */
[----:B------:R-:W-:Y:S01]  /*09c0*/  IMAD.X R7, RZ, RZ, R7, P2 ;  /* 0x000000ffff077224 */ /* 0x000fe200010e0607 */
[----:B--2---:R0:W-:Y:S01]  /*09d0*/  REDG.E.ADD.F32.FTZ.RN.STRONG.GPU desc[UR4][R2.64], R5 ;  /* 0x00000005020079a6 */ /* 0x0041e2000c12f304 */
[----:B------:R-:W-:Y:S06]  /*09e0*/  @P0 BRA `(.L_x_19) ;  /* 0xfffffffc00cc0947 */ /* 0x000fec000383ffff */
[----:B------:R-:W-:Y:S05]  /*09f0*/  EXIT ;  /* 0x000000000000794d */ /* 0x000fea0003800000 */
.L_x_20:
        /* <DEDUP_REMOVED lines=16> */
.L_x_44:


//--------------------- .text._Z23resetCentroidsAndCountsPfPiii --------------------------
	.section	.text._Z23resetCentroidsAndCountsPfPiii,"ax",@progbits
	.align	128
        .global         _Z23resetCentroidsAndCountsPfPiii
        .type           _Z23resetCentroidsAndCountsPfPiii,@function
        .size           _Z23resetCentroidsAndCountsPfPiii,(.L_x_45 - _Z23resetCentroidsAndCountsPfPiii)
        .other          _Z23resetCentroidsAndCountsPfPiii,@"STO_CUDA_ENTRY STV_DEFAULT"
_Z23resetCentroidsAndCountsPfPiii:
.text._Z23resetCentroidsAndCountsPfPiii:
[----:B------:R-:W-:Y:S01]  /*0000*/  LDC R1, c[0x0][0x37c] ;  /* 0x0000df00ff017b82 */ /* 0x000fe20000000800 */
[----:B------:R-:W0:Y:S07]  /*0010*/  S2R R0, SR_TID.X ;  /* 0x0000000000007919 */ /* 0x000e2e0000002100 */
[----:B------:R-:W0:Y:S01]  /*0020*/  S2UR UR5, SR_CTAID.X ;  /* 0x00000000000579c3 */ /* 0x000e220000002500 */
[----:B------:R-:W1:Y:S07]  /*0030*/  LDCU.64 UR6, c[0x0][0x390] ;  /* 0x00007200ff0677ac */ /* 0x000e6e0008000a00 */
[----:B------:R-:W0:Y:S01]  /*0040*/  LDC R5, c[0x0][0x360] ;  /* 0x0000d800ff057b82 */ /* 0x000e220000000800 */
[----:B-1----:R-:W-:Y:S01]  /*0050*/  UIMAD UR4, UR7, UR6, URZ ;  /* 0x00000006070472a4 */ /* 0x002fe2000f8e02ff */
[----:B0-----:R-:W-:-:S05]  /*0060*/  IMAD R5, R5, UR5, R0 ;  /* 0x0000000505057c24 */ /* 0x001fca000f8e0200 */
[----:B------:R-:W-:-:S13]  /*0070*/  ISETP.GE.AND P0, PT, R5, UR4, PT ;  /* 0x0000000405007c0c */ /* 0x000fda000bf06270 */
[----:B------:R-:W-:Y:S05]  /*0080*/  @P0 EXIT ;  /* 0x000000000000094d */ /* 0x000fea0003800000 */
[----:B------:R-:W0:Y:S01]  /*0090*/  LDC.64 R2, c[0x0][0x380] ;  /* 0x0000e000ff027b82 */ /* 0x000e220000000a00 */
[----:B------:R-:W1:Y:S01]  /*00a0*/  LDCU.64 UR4, c[0x0][0x358] ;  /* 0x00006b00ff0477ac */ /* 0x000e620008000a00 */
[C---:B------:R-:W-:Y:S01]  /*00b0*/  ISETP.GE.AND P0, PT, R5.reuse, UR6, PT ;  /* 0x0000000605007c0c */ /* 0x040fe2000bf06270 */
[----:B0-----:R-:W-:-:S05]  /*00c0*/  IMAD.WIDE R2, R5, 0x4, R2 ;  /* 0x0000000405027825 */ /* 0x001fca00078e0202 */
[----:B-1----:R0:W-:Y:S07]  /*00d0*/  STG.E desc[UR4][R2.64], RZ ;  /* 0x000000ff02007986 */ /* 0x0021ee000c101904 */
[----:B------:R-:W-:Y:S05]  /*00e0*/  @P0 EXIT ;  /* 0x000000000000094d */ /* 0x000fea0003800000 */
[----:B0-----:R-:W0:Y:S02]  /*00f0*/  LDC.64 R2, c[0x0][0x388] ;  /* 0x0000e200ff027b82 */ /* 0x001e240000000a00 */
[----:B0-----:R-:W-:-:S05]  /*0100*/  IMAD.WIDE R2, R5, 0x4, R2 ;  /* 0x0000000405027825 */ /* 0x001fca00078e0202 */
[----:B------:R-:W-:Y:S01]  /*0110*/  STG.E desc[UR4][R2.64], RZ ;  /* 0x000000ff02007986 */ /* 0x000fe2000c101904 */
[----:B------:R-:W-:Y:S05]  /*0120*/  EXIT ;  /* 0x000000000000794d */ /* 0x000fea0003800000 */
.L_x_21:
        /* <DEDUP_REMOVED lines=13> */
.L_x_45:


//--------------------- .text._Z22assignPointsToClustersPKfS0_PiS1_iii --------------------------
	.section	.text._Z22assignPointsToClustersPKfS0_PiS1_iii,"ax",@progbits
	.align	128
        .global         _Z22assignPointsToClustersPKfS0_PiS1_iii
        .type           _Z22assignPointsToClustersPKfS0_PiS1_iii,@function
        .size           _Z22assignPointsToClustersPKfS0_PiS1_iii,(.L_x_46 - _Z22assignPointsToClustersPKfS0_PiS1_iii)
        .other          _Z22assignPointsToClustersPKfS0_PiS1_iii,@"STO_CUDA_ENTRY STV_DEFAULT"
_Z22assignPointsToClustersPKfS0_PiS1_iii:
.text._Z22assignPointsToClustersPKfS0_PiS1_iii:
        /* <DEDUP_REMOVED lines=8> */
[----:B------:R-:W0:Y:S01]  /*0080*/  LDC R11, c[0x0][0x3a8] ;  /* 0x0000ea00ff0b7b82 */ /* 0x000e220000000800 */
[----:B------:R-:W0:Y:S01]  /*0090*/  LDCU UR8, c[0x0][0x3a4] ;  /* 0x00007480ff0877ac */ /* 0x000e220008000800 */
[----:B------:R-:W-:Y:S01]  /*00a0*/  BSSY.RECONVERGENT B0, `(.L_x_22) ;  /* 0x000001f000007945 */ /* 0x000fe20003800200 */
[----:B------:R-:W1:Y:S01]  /*00b0*/  LDCU.64 UR6, c[0x0][0x358] ;  /* 0x00006b00ff0677ac */ /* 0x000e620008000a00 */
[----:B0-----:R-:W-:Y:S02]  /*00c0*/  IMAD R8, R11, UR8, RZ ;  /* 0x000000080b087c24 */ /* 0x001fe4000f8e02ff */
[----:B------:R-:W-:-:S03]  /*00d0*/  IMAD R6, R0, R11, RZ ;  /* 0x0000000b00067224 */ /* 0x000fc600078e02ff */
[----:B------:R-:W-:Y:S02]  /*00e0*/  ISETP.GE.AND P0, PT, R9, R8, PT ;  /* 0x000000080900720c */ /* 0x000fe40003f06270 */
[----:B------:R-:W-:-:S11]  /*00f0*/  SHF.R.S32.HI R7, RZ, 0x1f, R6 ;  /* 0x0000001fff077819 */ /* 0x000fd60000011406 */
[----:B-1----:R-:W-:Y:S05]  /*0100*/  @P0 BRA `(.L_x_23) ;  /* 0x0000000000600947 */ /* 0x002fea0003800000 */
[----:B------:R-:W-:-:S13]  /*0110*/  ISETP.GE.U32.AND P0, PT, R8, 0x401, PT ;  /* 0x000004010800780c */ /* 0x000fda0003f06070 */
[----:B------:R-:W-:Y:S05]  /*0120*/  @!P0 BRA `(.L_x_24) ;  /* 0x0000000000308947 */ /* 0x000fea0003800000 */
[----:B------:R-:W0:Y:S01]  /*0130*/  S2R R3, SR_CgaCtaId ;  /* 0x0000000000037919 */ /* 0x000e220000008800 */
[----:B------:R-:W1:Y:S01]  /*0140*/  LDC.64 R4, c[0x0][0x388] ;  /* 0x0000e200ff047b82 */ /* 0x000e620000000a00 */
[----:B------:R-:W-:-:S04]  /*0150*/  MOV R2, 0x400 ;  /* 0x0000040000027802 */ /* 0x000fc80000000f00 */
[----:B0-----:R-:W-:-:S07]  /*0160*/  LEA R10, R3, R2, 0x18 ;  /* 0x00000002030a7211 */ /* 0x001fce00078ec0ff */
.L_x_25:
[----:B01----:R-:W-:-:S06]  /*0170*/  IMAD.WIDE R2, R9, 0x4, R4 ;  /* 0x0000000409027825 */ /* 0x003fcc00078e0204 */
[----:B------:R-:W2:Y:S01]  /*0180*/  LDG.E R2, desc[UR6][R2.64] ;  /* 0x0000000602027981 */ /* 0x000ea2000c1e1900 */
[----:B------:R-:W-:Y:S02]  /*0190*/  IMAD R13, R9, 0x4, R10 ;  /* 0x00000004090d7824 */ /* 0x000fe400078e020a */
[----:B------:R-:W-:-:S05]  /*01a0*/  IMAD.IADD R9, R12, 0x1, R9 ;  /* 0x000000010c097824 */ /* 0x000fca00078e0209 */
[----:B------:R-:W-:Y:S01]  /*01b0*/  ISETP.GE.AND P0, PT, R9, R8, PT ;  /* 0x000000080900720c */ /* 0x000fe20003f06270 */
[----:B--2---:R0:W-:-:S12]  /*01c0*/  STS [R13], R2 ;  /* 0x000000020d007388 */ /* 0x0041d80000000800 */
[----:B------:R-:W-:Y:S05]  /*01d0*/  @!P0 BRA `(.L_x_25) ;  /* 0xfffffffc00e48947 */ /* 0x000fea000383ffff */
[----:B------:R-:W-:Y:S05]  /*01e0*/  BRA `(.L_x_23) ;  /* 0x0000000000287947 */ /* 0x000fea0003800000 */
.L_x_24:
[----:B------:R-:W0:Y:S01]  /*01f0*/  S2R R3, SR_CgaCtaId ;  /* 0x0000000000037919 */ /* 0x000e220000008800 */
[----:B------:R-:W-:-:S04]  /*0200*/  MOV R2, 0x400 ;  /* 0x0000040000027802 */ /* 0x000fc80000000f00 */
[----:B0-----:R-:W-:-:S07]  /*0210*/  LEA R4, R3, R2, 0x18 ;  /* 0x0000000203047211 */ /* 0x001fce00078ec0ff */
.L_x_26:
[C---:B-1----:R-:W-:Y:S02]  /*0220*/  IMAD.SHL.U32 R2, R9.reuse, 0x4, RZ ;  /* 0x0000000409027824 */ /* 0x042fe400078e00ff */
[----:B------:R-:W-:Y:S02]  /*0230*/  IMAD R3, R9, 0x4, R4 ;  /* 0x0000000409037824 */ /* 0x000fe400078e0204 */
[----:B------:R-:W-:Y:S02]  /*0240*/  IMAD.IADD R9, R12, 0x1, R9 ;  /* 0x000000010c097824 */ /* 0x000fe400078e0209 */
[----:B------:R-:W0:Y:S03]  /*0250*/  LDC R2, c[0x3][R2] ;  /* 0x00c0000002027b82 */ /* 0x000e260000000800 */
[----:B------:R-:W-:Y:S01]  /*0260*/  ISETP.GE.AND P0, PT, R9, R8, PT ;  /* 0x000000080900720c */ /* 0x000fe20003f06270 */
[----:B0-----:R1:W-:-:S12]  /*0270*/  STS [R3], R2 ;  /* 0x0000000203007388 */ /* 0x0013d80000000800 */
[----:B------:R-:W-:Y:S05]  /*0280*/  @!P0 BRA `(.L_x_26) ;  /* 0xfffffffc00e48947 */ /* 0x000fea000383ffff */
.L_x_23:
[----:B------:R-:W-:Y:S05]  /*0290*/  BSYNC.RECONVERGENT B0 ;  /* 0x0000000000007941 */ /* 0x000fea0003800200 */
.L_x_22:
[----:B------:R-:W-:Y:S01]  /*02a0*/  BAR.SYNC.DEFER_BLOCKING 0x0 ;  /* 0x0000000000007b1d */ /* 0x000fe20000010000 */
[----:B------:R-:W-:Y:S01]  /*02b0*/  UISETP.GE.AND UP0, UPT, UR8, 0x1, UPT ;  /* 0x000000010800788c */ /* 0x000fe2000bf06270 */
[----:B------:R-:W-:-:S08]  /*02c0*/  MOV R8, 0xffffffff ;  /* 0xffffffff00087802 */ /* 0x000fd00000000f00 */
[----:B------:R-:W-:Y:S05]  /*02d0*/  BRA.U !UP0, `(.L_x_27) ;  /* 0x0000000d08447547 */ /* 0x000fea000b800000 */
[----:B------:R-:W-:-:S13]  /*02e0*/  ISETP.GE.AND P0, PT, R11, 0x1, PT ;  /* 0x000000010b00780c */ /* 0x000fda0003f06270 */
[----:B------:R-:W-:Y:S05]  /*02f0*/  @!P0 BRA `(.L_x_28) ;  /* 0x0000000800408947 */ /* 0x000fea0003800000 */
[----:B------:R-:W2:Y:S01]  /*0300*/  LDCU.64 UR4, c[0x0][0x380] ;  /* 0x00007000ff0477ac */ /* 0x000ea20008000a00 */
[C---:B------:R-:W-:Y:S01]  /*0310*/  LOP3.LUT R18, R11.reuse, 0x7, RZ, 0xc0, !PT ;  /* 0x000000070b127812 */ /* 0x040fe200078ec0ff */
[----:B------:R-:W-:Y:S01]  /*0320*/  IMAD.MOV.U32 R12, RZ, RZ, 0x7f7fffff ;  /* 0x7f7fffffff0c7424 */ /* 0x000fe200078e00ff */
[C---:B------:R-:W-:Y:S01]  /*0330*/  LOP3.LUT R9, R11.reuse, 0x7ffffff8, RZ, 0xc0, !PT ;  /* 0x7ffffff80b097812 */ /* 0x040fe200078ec0ff */
[----:B------:R-:W-:Y:S01]  /*0340*/  IMAD.MOV.U32 R8, RZ, RZ, -0x1 ;  /* 0xffffffffff087424 */ /* 0x000fe200078e00ff */
[----:B------:R-:W-:Y:S01]  /*0350*/  LOP3.LUT R19, R11, 0x3, RZ, 0xc0, !PT ;  /* 0x000000030b137812 */ /* 0x000fe200078ec0ff */
[----:B01----:R-:W-:Y:S01]  /*0360*/  VIADD R2, R18, 0xffffffff ;  /* 0xffffffff12027836 */ /* 0x003fe20000000000 */
[----:B------:R-:W-:Y:S01]  /*0370*/  IADD3 R14, PT, PT, -R9, RZ, RZ ;  /* 0x000000ff090e7210 */ /* 0x000fe20007ffe1ff */
[----:B------:R-:W-:Y:S02]  /*0380*/  IMAD.SHL.U32 R11, R11, 0x4, RZ ;  /* 0x000000040b0b7824 */ /* 0x000fe400078e00ff */
[----:B------:R-:W-:Y:S01]  /*0390*/  IMAD.MOV.U32 R13, RZ, RZ, RZ ;  /* 0x000000ffff0d7224 */ /* 0x000fe200078e00ff */
[----:B------:R-:W-:-:S02]  /*03a0*/  ISETP.GE.U32.AND P0, PT, R2, 0x3, PT ;  /* 0x000000030200780c */ /* 0x000fc40003f06070 */
[----:B--2---:R-:W-:-:S04]  /*03b0*/  LEA R10, P1, R6, UR4, 0x2 ;  /* 0x00000004060a7c11 */ /* 0x004fc8000f8210ff */
[----:B------:R-:W-:Y:S02]  /*03c0*/  LEA.HI.X R15, R6, UR5, R7, 0x2, P1 ;  /* 0x00000005060f7c11 */ /* 0x000fe400088f1407 */
[----:B------:R-:W-:-:S05]  /*03d0*/  IADD3 R10, P1, PT, R10, 0x10, RZ ;  /* 0x000000100a0a7810 */ /* 0x000fca0007f3e0ff */
[----:B------:R-:W-:-:S08]  /*03e0*/  IMAD.X R15, RZ, RZ, R15, P1 ;  /* 0x000000ffff0f7224 */ /* 0x000fd000008e060f */
.L_x_33:
[----:B------:R-:W0:Y:S01]  /*03f0*/  LDC R16, c[0x0][0x3a8] ;  /* 0x0000ea00ff107b82 */ /* 0x000e220000000800 */
[----:B------:R-:W-:Y:S02]  /*0400*/  IMAD.MOV.U32 R17, RZ, RZ, RZ ;  /* 0x000000ffff117224 */ /* 0x000fe400078e00ff */
[----:B------:R-:W-:Y:S01]  /*0410*/  IMAD.MOV.U32 R21, RZ, RZ, RZ ;  /* 0x000000ffff157224 */ /* 0x000fe200078e00ff */
[----:B0-----:R-:W-:-:S13]  /*0420*/  ISETP.GE.U32.AND P1, PT, R16, 0x8, PT ;  /* 0x000000081000780c */ /* 0x001fda0003f26070 */
[----:B------:R-:W-:Y:S05]  /*0430*/  @!P1 BRA `(.L_x_29) ;  /* 0x0000000000c09947 */ /* 0x000fea0003800000 */
[----:B------:R-:W0:Y:S01]  /*0440*/  S2R R3, SR_CgaCtaId ;  /* 0x0000000000037919 */ /* 0x000e220000008800 */
[----:B------:R-:W-:Y:S01]  /*0450*/  MOV R2, 0x400 ;  /* 0x0000040000027802 */ /* 0x000fe20000000f00 */
[----:B------:R-:W-:Y:S02]  /*0460*/  IMAD.MOV.U32 R17, RZ, RZ, RZ ;  /* 0x000000ffff117224 */ /* 0x000fe400078e00ff */
[----:B------:R-:W-:Y:S01]  /*0470*/  IMAD.MOV.U32 R5, RZ, RZ, R14 ;  /* 0x000000ffff057224 */ /* 0x000fe200078e000e */
[----:B0-----:R-:W-:Y:S02]  /*0480*/  LEA R2, R3, R2, 0x18 ;  /* 0x0000000203027211 */ /* 0x001fe400078ec0ff */
[----:B------:R-:W-:-:S03]  /*0490*/  MOV R3, R15 ;  /* 0x0000000f00037202 */ /* 0x000fc60000000f00 */
[----:B------:R-:W-:Y:S02]  /*04a0*/  IMAD R4, R11, R13, R2 ;  /* 0x0000000d0b047224 */ /* 0x000fe400078e0202 */
[----:B------:R-:W-:Y:S02]  /*04b0*/  IMAD.MOV.U32 R2, RZ, RZ, R10 ;  /* 0x000000ffff027224 */ /* 0x000fe400078e000a */
[----:B------:R-:W-:-:S07]  /*04c0*/  VIADD R4, R4, 0x10 ;  /* 0x0000001004047836 */ /* 0x000fce0000000000 */
.L_x_30:
[----:B------:R-:W2:Y:S04]  /*04d0*/  LDG.E R20, desc[UR6][R2.64+-0x10] ;  /* 0xfffff00602147981 */ /* 0x000ea8000c1e1900 */
[----:B------:R-:W3:Y:S04]  /*04e0*/  LDG.E R25, desc[UR6][R2.64+-0xc] ;  /* 0xfffff40602197981 */ /* 0x000ee8000c1e1900 */
[----:B------:R-:W4:Y:S04]  /*04f0*/  LDG.E R23, desc[UR6][R2.64+-0x8] ;  /* 0xfffff80602177981 */ /* 0x000f28000c1e1900 */
[----:B------:R-:W5:Y:S04]  /*0500*/  LDG.E R22, desc[UR6][R2.64+-0x4] ;  /* 0xfffffc0602167981 */ /* 0x000f68000c1e1900 */
[----:B------:R-:W2:Y:S04]  /*0510*/  LDS R27, [R4+-0x10] ;  /* 0xfffff000041b7984 */ /* 0x000ea80000000800 */
[----:B------:R-:W3:Y:S04]  /*0520*/  LDS R24, [R4+-0xc] ;  /* 0xfffff40004187984 */ /* 0x000ee80000000800 */
[----:B------:R-:W5:Y:S04]  /*0530*/  LDG.E R21, desc[UR6][R2.64] ;  /* 0x0000000602157981 */ /* 0x000f68000c1e1900 */
[----:B------:R-:W4:Y:S01]  /*0540*/  LDS R28, [R4+-0x8] ;  /* 0xfffff800041c7984 */ /* 0x000f220000000800 */
[----:B--2---:R-:W-:-:S03]  /*0550*/  FADD R26, R20, -R27 ;  /* 0x8000001b141a7221 */ /* 0x004fc60000000000 */
[----:B------:R-:W2:Y:S01]  /*0560*/  LDG.E R20, desc[UR6][R2.64+0x4] ;  /* 0x0000040602147981 */ /* 0x000ea2000c1e1900 */
[----:B------:R-:W-:-:S03]  /*0570*/  FFMA R26, R26, R26, R17 ;  /* 0x0000001a1a1a7223 */ /* 0x000fc60000000011 */
[----:B------:R-:W2:Y:S01]  /*0580*/  LDG.E R17, desc[UR6][R2.64+0x8] ;  /* 0x0000080602117981 */ /* 0x000ea2000c1e1900 */
[----:B---3--:R-:W-:-:S03]  /*0590*/  FADD R25, R25, -R24 ;  /* 0x8000001819197221 */ /* 0x008fc60000000000 */
[----:B------:R0:W3:Y:S01]  /*05a0*/  LDG.E R24, desc[UR6][R2.64+0xc] ;  /* 0x00000c0602187981 */ /* 0x0000e2000c1e1900 */
[----:B------:R-:W-:-:S03]  /*05b0*/  FFMA R26, R25, R25, R26 ;  /* 0x00000019191a7223 */ /* 0x000fc6000000001a */
[----:B------:R-:W5:Y:S01]  /*05c0*/  LDS R27, [R4+-0x4] ;  /* 0xfffffc00041b7984 */ /* 0x000f620000000800 */
[----:B----4-:R-:W-:-:S04]  /*05d0*/  FADD R23, R23, -R28 ;  /* 0x8000001c17177221 */ /* 0x010fc80000000000 */
[----:B------:R-:W-:Y:S02]  /*05e0*/  FFMA R25, R23, R23, R26 ;  /* 0x0000001717197223 */ /* 0x000fe4000000001a */
[----:B------:R-:W1:Y:S04]  /*05f0*/  LDS R26, [R4] ;  /* 0x00000000041a7984 */ /* 0x000e680000000800 */
[----:B------:R-:W2:Y:S01]  /*0600*/  LDS R23, [R4+0x4] ;  /* 0x0000040004177984 */ /* 0x000ea20000000800 */
[----:B-----5:R-:W-:-:S04]  /*0610*/  FADD R22, R22, -R27 ;  /* 0x8000001b16167221 */ /* 0x020fc80000000000 */
[----:B------:R-:W-:Y:S02]  /*0620*/  FFMA R25, R22, R22, R25 ;  /* 0x0000001616197223 */ /* 0x000fe40000000019 */
[----:B------:R-:W4:Y:S01]  /*0630*/  LDS R22, [R4+0x8] ;  /* 0x0000080004167984 */ /* 0x000f220000000800 */
[----:B-1----:R-:W-:-:S03]  /*0640*/  FADD R26, R21, -R26 ;  /* 0x8000001a151a7221 */ /* 0x002fc60000000000 */
[----:B------:R1:W3:Y:S01]  /*0650*/  LDS R21, [R4+0xc] ;  /* 0x00000c0004157984 */ /* 0x0002e20000000800 */
[----:B------:R-:W-:Y:S02]  /*0660*/  VIADD R5, R5, 0x8 ;  /* 0x0000000805057836 */ /* 0x000fe40000000000 */
[----:B------:R-:W-:-:S03]  /*0670*/  FFMA R25, R26, R26, R25 ;  /* 0x0000001a1a197223 */ /* 0x000fc60000000019 */
[----:B------:R-:W-:Y:S02]  /*0680*/  ISETP.NE.AND P1, PT, R5, RZ, PT ;  /* 0x000000ff0500720c */ /* 0x000fe40003f25270 */
[----:B0-----:R-:W-:Y:S01]  /*0690*/  IADD3 R2, P2, PT, R2, 0x20, RZ ;  /* 0x0000002002027810 */ /* 0x001fe20007f5e0ff */
[----:B-1----:R-:W-:-:S04]  /*06a0*/  VIADD R4, R4, 0x20 ;  /* 0x0000002004047836 */ /* 0x002fc80000000000 */
[----:B------:R-:W-:Y:S02]  /*06b0*/  IMAD.X R3, RZ, RZ, R3, P2 ;  /* 0x000000ffff037224 */ /* 0x000fe400010e0603 */
[----:B--2---:R-:W-:-:S04]  /*06c0*/  FADD R20, R20, -R23 ;  /* 0x8000001714147221 */ /* 0x004fc80000000000 */
[----:B------:R-:W-:Y:S01]  /*06d0*/  FFMA R25, R20, R20, R25 ;  /* 0x0000001414197223 */ /* 0x000fe20000000019 */
[----:B----4-:R-:W-:Y:S01]  /*06e0*/  FADD R22, R17, -R22 ;  /* 0x8000001611167221 */ /* 0x010fe20000000000 */
[----:B---3--:R-:W-:-:S03]  /*06f0*/  FADD R24, R24, -R21 ;  /* 0x8000001518187221 */ /* 0x008fc60000000000 */
[----:B------:R-:W-:-:S04]  /*0700*/  FFMA R25, R22, R22, R25 ;  /* 0x0000001616197223 */ /* 0x000fc80000000019 */
[----:B------:R-:W-:Y:S01]  /*0710*/  FFMA R17, R24, R24, R25 ;  /* 0x0000001818117223 */ /* 0x000fe20000000019 */
[----:B------:R-:W-:Y:S06]  /*0720*/  @P1 BRA `(.L_x_30) ;  /* 0xfffffffc00681947 */ /* 0x000fec000383ffff */
[----:B------:R-:W-:-:S07]  /*0730*/  MOV R21, R9 ;  /* 0x0000000900157202 */ /* 0x000fce0000000f00 */
.L_x_29:
[----:B------:R-:W-:-:S13]  /*0740*/  ISETP.NE.AND P1, PT, R18, RZ, PT ;  /* 0x000000ff1200720c */ /* 0x000fda0003f25270 */
[----:B------:R-:W-:Y:S05]  /*0750*/  @!P1 BRA `(.L_x_31) ;  /* 0x0000000400049947 */ /* 0x000fea0003800000 */
[----:B------:R-:W-:Y:S01]  /*0760*/  ISETP.NE.AND P1, PT, R19, RZ, PT ;  /* 0x000000ff1300720c */ /* 0x000fe20003f25270 */
[----:B------:R-:W-:-:S12]  /*0770*/  @!P0 BRA `(.L_x_32) ;  /* 0x00000000006c8947 */ /* 0x000fd80003800000 */
[----:B------:R-:W0:Y:S01]  /*0780*/  LDCU.64 UR4, c[0x0][0x380] ;  /* 0x00007000ff0477ac */ /* 0x000e220008000a00 */
[----:B------:R-:W-:-:S05]  /*0790*/  IADD3 R3, P2, PT, R6, R21, RZ ;  /* 0x0000001506037210 */ /* 0x000fca0007f5e0ff */
[----:B------:R-:W-:Y:S01]  /*07a0*/  IMAD.X R4, RZ, RZ, R7, P2 ;  /* 0x000000ffff047224 */ /* 0x000fe200010e0607 */
[----:B0-----:R-:W-:-:S04]  /*07b0*/  LEA R2, P2, R3, UR4, 0x2 ;  /* 0x0000000403027c11 */ /* 0x001fc8000f8410ff */
[----:B------:R-:W-:-:S05]  /*07c0*/  LEA.HI.X R3, R3, UR5, R4, 0x2, P2 ;  /* 0x0000000503037c11 */ /* 0x000fca00090f1404 */
[----:B------:R-:W2:Y:S04]  /*07d0*/  LDG.E R22, desc[UR6][R2.64] ;  /* 0x0000000602167981 */ /* 0x000ea8000c1e1900 */
[----:B------:R-:W3:Y:S04]  /*07e0*/  LDG.E R20, desc[UR6][R2.64+0x4] ;  /* 0x0000040602147981 */ /* 0x000ee8000c1e1900 */
[----:B------:R-:W4:Y:S04]  /*07f0*/  LDG.E R4, desc[UR6][R2.64+0x8] ;  /* 0x0000080602047981 */ /* 0x000f28000c1e1900 */
[----:B------:R-:W5:Y:S01]  /*0800*/  LDG.E R5, desc[UR6][R2.64+0xc] ;  /* 0x00000c0602057981 */ /* 0x000f62000c1e1900 */
[----:B------:R-:W-:Y:S01]  /*0810*/  MOV R24, 0x400 ;  /* 0x0000040000187802 */ /* 0x000fe20000000f00 */
[----:B------:R-:W-:Y:S01]  /*0820*/  IMAD R23, R13, R16, R21 ;  /* 0x000000100d177224 */ /* 0x000fe200078e0215 */
[----:B------:R-:W0:Y:S01]  /*0830*/  S2R R25, SR_CgaCtaId ;  /* 0x0000000000197919 */ /* 0x000e220000008800 */
[----:B------:R-:W-:Y:S01]  /*0840*/  VIADD R21, R21, 0x4 ;  /* 0x0000000415157836 */ /* 0x000fe20000000000 */
[----:B0-----:R-:W-:-:S05]  /*0850*/  LEA R24, R25, R24, 0x18 ;  /* 0x0000001819187211 */ /* 0x001fca00078ec0ff */
[----:B------:R-:W-:-:S05]  /*0860*/  IMAD R23, R23, 0x4, R24 ;  /* 0x0000000417177824 */ /* 0x000fca00078e0218 */
[----:B------:R-:W2:Y:S04]  /*0870*/  LDS R25, [R23] ;  /* 0x0000000017197984 */ /* 0x000ea80000000800 */
[----:B------:R-:W3:Y:S04]  /*0880*/  LDS R27, [R23+0x4] ;  /* 0x00000400171b7984 */ /* 0x000ee80000000800 */
[----:B------:R-:W4:Y:S04]  /*0890*/  LDS R29, [R23+0x8] ;  /* 0x00000800171d7984 */ /* 0x000f280000000800 */
[----:B------:R-:W5:Y:S01]  /*08a0*/  LDS R24, [R23+0xc] ;  /* 0x00000c0017187984 */ /* 0x000f620000000800 */
[----:B--2---:R-:W-:-:S04]  /*08b0*/  FADD R22, R22, -R25 ;  /* 0x8000001916167221 */ /* 0x004fc80000000000 */
[----:B------:R-:W-:Y:S01]  /*08c0*/  FFMA R17, R22, R22, R17 ;  /* 0x0000001616117223 */ /* 0x000fe20000000011 */
[----:B---3--:R-:W-:Y:S01]  /*08d0*/  FADD R20, R20, -R27 ;  /* 0x8000001b14147221 */ /* 0x008fe20000000000 */
[----:B----4-:R-:W-:-:S03]  /*08e0*/  FADD R4, R4, -R29 ;  /* 0x8000001d04047221 */ /* 0x010fc60000000000 */
[----:B------:R-:W-:Y:S01]  /*08f0*/  FFMA R17, R20, R20, R17 ;  /* 0x0000001414117223 */ /* 0x000fe20000000011 */
[----:B-----5:R-:W-:-:S03]  /*0900*/  FADD R24, R5, -R24 ;  /* 0x8000001805187221 */ /* 0x020fc60000000000 */
[----:B------:R-:W-:-:S04]  /*0910*/  FFMA R17, R4, R4, R17 ;  /* 0x0000000404117223 */ /* 0x000fc80000000011 */
[----:B------:R-:W-:-:S07]  /*0920*/  FFMA R17, R24, R24, R17 ;  /* 0x0000001818117223 */ /* 0x000fce0000000011 */
.L_x_32:
[----:B------:R-:W-:Y:S05]  /*0930*/  @!P1 BRA `(.L_x_31) ;  /* 0x00000000008c9947 */ /* 0x000fea0003800000 */
[----:B------:R-:W-:Y:S02]  /*0940*/  ISETP.NE.AND P2, PT, R19, 0x1, PT ;  /* 0x000000011300780c */ /* 0x000fe40003f45270 */
[----:B------:R-:W-:-:S11]  /*0950*/  LOP3.LUT P1, RZ, R16, 0x1, RZ, 0xc0, !PT ;  /* 0x0000000110ff7812 */ /* 0x000fd6000782c0ff */
[----:B------:R-:W0:Y:S01]  /*0960*/  @P2 LDC.64 R4, c[0x0][0x380] ;  /* 0x0000e000ff042b82 */ /* 0x000e220000000a00 */
[----:B------:R-:W-:Y:S01]  /*0970*/  @P2 IADD3 R22, P3, PT, R6, R21, RZ ;  /* 0x0000001506162210 */ /* 0x000fe20007f7e0ff */
[----:B------:R-:W-:Y:S01]  /*0980*/  @P2 IMAD R20, R13, R16, R21 ;  /* 0x000000100d142224 */ /* 0x000fe200078e0215 */
[----:B------:R-:W-:-:S03]  /*0990*/  @P2 IADD3 R21, PT, PT, R21, 0x2, RZ ;  /* 0x0000000215152810 */ /* 0x000fc60007ffe0ff */
[----:B------:R-:W-:Y:S02]  /*09a0*/  @P2 IMAD.X R23, RZ, RZ, R7, P3 ;  /* 0x000000ffff172224 */ /* 0x000fe400018e0607 */
[----:B------:R-:W1:Y:S01]  /*09b0*/  @P1 LDC.64 R2, c[0x0][0x380] ;  /* 0x0000e000ff021b82 */ /* 0x000e620000000a00 */
[----:B0-----:R-:W-:-:S04]  /*09c0*/  @P2 LEA R4, P3, R22, R4, 0x2 ;  /* 0x0000000416042211 */ /* 0x001fc800078610ff */
[----:B------:R-:W-:Y:S02]  /*09d0*/  @P2 LEA.HI.X R5, R22, R5, R23, 0x2, P3 ;  /* 0x0000000516052211 */ /* 0x000fe400018f1417 */
[----:B------:R-:W-:-:S03]  /*09e0*/  @P1 IADD3 R24, P3, PT, R6, R21, RZ ;  /* 0x0000001506181210 */ /* 0x000fc60007f7e0ff */
[----:B------:R-:W2:Y:S02]  /*09f0*/  @P2 LDG.E R22, desc[UR6][R4.64] ;  /* 0x0000000604162981 */ /* 0x000ea4000c1e1900 */
[----:B------:R-:W-:Y:S01]  /*0a00*/  @P1 IMAD.X R25, RZ, RZ, R7, P3 ;  /* 0x000000ffff191224 */ /* 0x000fe200018e0607 */
[C---:B-1----:R-:W-:Y:S01]  /*0a10*/  @P1 LEA R2, P3, R24.reuse, R2, 0x2 ;  /* 0x0000000218021211 */ /* 0x042fe200078610ff */
[----:B------:R0:W3:Y:S03]  /*0a20*/  @P2 LDG.E R23, desc[UR6][R4.64+0x4] ;  /* 0x0000040604172981 */ /* 0x0000e6000c1e1900 */
[----:B------:R-:W-:-:S05]  /*0a30*/  @P1 LEA.HI.X R3, R24, R3, R25, 0x2, P3 ;  /* 0x0000000318031211 */ /* 0x000fca00018f1419 */
[----:B------:R1:W4:Y:S01]  /*0a40*/  @P1 LDG.E R2, desc[UR6][R2.64] ;  /* 0x0000000602021981 */ /* 0x000322000c1e1900 */
[----:B------:R-:W5:Y:S01]  /*0a50*/  @P2 S2R R25, SR_CgaCtaId ;  /* 0x0000000000192919 */ /* 0x000f620000008800 */
[----:B------:R-:W0:Y:S01]  /*0a60*/  @P1 S2R R27, SR_CgaCtaId ;  /* 0x00000000001b1919 */ /* 0x000e220000008800 */
[----:B------:R-:W-:Y:S01]  /*0a70*/  @P2 MOV R24, 0x400 ;  /* 0x0000040000182802 */ /* 0x000fe20000000f00 */
[----:B------:R-:W-:-:S03]  /*0a80*/  @P1 IMAD R16, R13, R16, R21 ;  /* 0x000000100d101224 */ /* 0x000fc600078e0215 */
[----:B-----5:R-:W-:Y:S02]  /*0a90*/  @P2 LEA R25, R25, R24, 0x18 ;  /* 0x0000001819192211 */ /* 0x020fe400078ec0ff */
[----:B------:R-:W-:-:S03]  /*0aa0*/  @P1 MOV R24, 0x400 ;  /* 0x0000040000181802 */ /* 0x000fc60000000f00 */
[----:B------:R-:W-:Y:S01]  /*0ab0*/  @P2 IMAD R20, R20, 0x4, R25 ;  /* 0x0000000414142824 */ /* 0x000fe200078e0219 */
[----:B0-----:R-:W-:-:S04]  /*0ac0*/  @P1 LEA R27, R27, R24, 0x18 ;  /* 0x000000181b1b1211 */ /* 0x001fc800078ec0ff */
[----:B------:R-:W2:Y:S01]  /*0ad0*/  @P2 LDS R5, [R20] ;  /* 0x0000000014052984 */ /* 0x000ea20000000800 */
[----:B------:R-:W-:-:S03]  /*0ae0*/  @P1 IMAD R16, R16, 0x4, R27 ;  /* 0x0000000410101824 */ /* 0x000fc600078e021b */
[----:B------:R-:W3:Y:S04]  /*0af0*/  @P2 LDS R4, [R20+0x4] ;  /* 0x0000040014042984 */ /* 0x000ee80000000800 */
[----:B-1----:R-:W4:Y:S01]  /*0b00*/  @P1 LDS R3, [R16] ;  /* 0x0000000010031984 */ /* 0x002f220000000800 */
[----:B--2---:R-:W-:Y:S01]  /*0b10*/  @P2 FADD R22, R22, -R5 ;  /* 0x8000000516162221 */ /* 0x004fe20000000000 */
[----:B---3--:R-:W-:-:S03]  /*0b20*/  @P2 FADD R23, R23, -R4 ;  /* 0x8000000417172221 */ /* 0x008fc60000000000 */
[----:B------:R-:W-:-:S04]  /*0b30*/  @P2 FFMA R22, R22, R22, R17 ;  /* 0x0000001616162223 */ /* 0x000fc80000000011 */
[----:B------:R-:W-:Y:S01]  /*0b40*/  @P2 FFMA R17, R23, R23, R22 ;  /* 0x0000001717112223 */ /* 0x000fe20000000016 */
[----:B----4-:R-:W-:-:S04]  /*0b50*/  @P1 FADD R2, R2, -R3 ;  /* 0x8000000302021221 */ /* 0x010fc80000000000 */
[----:B------:R-:W-:-:S07]  /*0b60*/  @P1 FFMA R17, R2, R2, R17 ;  /* 0x0000000202111223 */ /* 0x000fce0000000011 */
.L_x_31:
[----:B------:R-:W0:Y:S01]  /*0b70*/  LDCU UR4, c[0x0][0x3a4] ;  /* 0x00007480ff0477ac */ /* 0x000e220008000800 */
[----:B------:R-:W-:Y:S01]  /*0b80*/  VIADD R2, R13, 0x1 ;  /* 0x000000010d027836 */ /* 0x000fe20000000000 */
[----:B------:R-:W-:-:S04]  /*0b90*/  FSETP.GEU.AND P1, PT, R17, R12, PT ;  /* 0x0000000c1100720b */ /* 0x000fc80003f2e000 */
[----:B------:R-:W-:Y:S02]  /*0ba0*/  FSEL R12, R17, R12, !P1 ;  /* 0x0000000c110c7208 */ /* 0x000fe40004800000 */
[----:B------:R-:W-:Y:S02]  /*0bb0*/  SEL R8, R13, R8, !P1 ;  /* 0x000000080d087207 */ /* 0x000fe40004800000 */
[----:B0-----:R-:W-:-:S13]  /*0bc0*/  ISETP.NE.AND P2, PT, R2, UR4, PT ;  /* 0x0000000402007c0c */ /* 0x001fda000bf45270 */
[----:B------:R-:W-:Y:S05]  /*0bd0*/  @!P2 BRA `(.L_x_27) ;  /* 0x000000040004a947 */ /* 0x000fea0003800000 */
[----:B------:R-:W-:Y:S01]  /*0be0*/  MOV R13, R2 ;  /* 0x00000002000d7202 */ /* 0x000fe20000000f00 */
[----:B------:R-:W-:Y:S06]  /*0bf0*/  BRA `(.L_x_33) ;  /* 0xfffffff400fc7947 */ /* 0x000fec000383ffff */
.L_x_28:
[----:B------:R-:W-:Y:S01]  /*0c00*/  UISETP.GE.U32.AND UP0, UPT, UR8, 0x4, UPT ;  /* 0x000000040800788c */ /* 0x000fe2000bf06070 */
[----:B01----:R-:W-:Y:S01]  /*0c10*/  IMAD.MOV.U32 R2, RZ, RZ, 0x7f7fffff ;  /* 0x7f7fffffff027424 */ /* 0x003fe200078e00ff */
[----:B------:R-:W-:Y:S01]  /*0c20*/  ULOP3.LUT UR5, UR8, 0x3, URZ, 0xc0, !UPT ;  /* 0x0000000308057892 */ /* 0x000fe2000f8ec0ff */
[----:B------:R-:W-:Y:S02]  /*0c30*/  IMAD.MOV.U32 R8, RZ, RZ, -0x1 ;  /* 0xffffffffff087424 */ /* 0x000fe400078e00ff */
[----:B------:R-:W-:-:S04]  /*0c40*/  IMAD.MOV.U32 R3, RZ, RZ, RZ ;  /* 0x000000ffff037224 */ /* 0x000fc800078e00ff */
[----:B------:R-:W-:Y:S05]  /*0c50*/  BRA.U !UP0, `(.L_x_34) ;  /* 0x0000000108bc7547 */ /* 0x000fea000b800000 */
[----:B------:R-:W-:Y:S01]  /*0c60*/  ULOP3.LUT UR4, UR8, 0x7ffffffc, URZ, 0xc0, !UPT ;  /* 0x7ffffffc08047892 */ /* 0x000fe2000f8ec0ff */
[----:B------:R-:W-:Y:S01]  /*0c70*/  IMAD.MOV.U32 R2, RZ, RZ, 0x7f7fffff ;  /* 0x7f7fffffff027424 */ /* 0x000fe200078e00ff */
[----:B------:R-:W-:Y:S01]  /*0c80*/  MOV R8, 0xffffffff ;  /* 0xffffffff00087802 */ /* 0x000fe20000000f00 */
[----:B------:R-:W-:Y:S01]  /*0c90*/  IMAD.MOV.U32 R4, RZ, RZ, RZ ;  /* 0x000000ffff047224 */ /* 0x000fe200078e00ff */
[----:B------:R-:W-:Y:S02]  /*0ca0*/  UISETP.GT.AND UP0, UPT, UR4, URZ, UPT ;  /* 0x000000ff0400728c */ /* 0x000fe4000bf04270 */
[----:B------:R-:W-:-:S07]  /*0cb0*/  IMAD.U32 R3, RZ, RZ, UR4 ;  /* 0x00000004ff037e24 */ /* 0x000fce000f8e00ff */
[----:B------:R-:W-:Y:S05]  /*0cc0*/  BRA.U !UP0, `(.L_x_35) ;  /* 0x0000000108887547 */ /* 0x000fea000b800000 */
[----:B------:R-:W-:Y:S01]  /*0cd0*/  IMAD.IADD R5, R3, 0x1, -R4 ;  /* 0x0000000103057824 */ /* 0x000fe200078e0a04 */
[----:B------:R-:W-:-:S04]  /*0ce0*/  PLOP3.LUT P0, PT, PT, PT, PT, 0x80, 0x8 ;  /* 0x000000000008781c */ /* 0x000fc80003f0f070 */
[----:B------:R-:W-:-:S13]  /*0cf0*/  ISETP.GT.AND P1, PT, R5, 0xc, PT ;  /* 0x0000000c0500780c */ /* 0x000fda0003f24270 */
[----:B------:R-:W-:Y:S05]  /*0d00*/  @!P1 BRA `(.L_x_36) ;  /* 0x0000000000449947 */ /* 0x000fea0003800000 */
[----:B------:R-:W-:Y:S01]  /*0d10*/  PLOP3.LUT P0, PT, PT, PT, PT, 0x8, 0x80 ;  /* 0x000000000080781c */ /* 0x000fe20003f0e170 */
[----:B------:R-:W-:-:S12]  /*0d20*/  VIADD R5, R3, 0xfffffff4 ;  /* 0xfffffff403057836 */ /* 0x000fd80000000000 */
.L_x_37:
[----:B------:R-:W-:-:S04]  /*0d30*/  FSETP.GT.AND P2, PT, R2, RZ, PT ;  /* 0x000000ff0200720b */ /* 0x000fc80003f44000 */
[----:B------:R-:W-:Y:S02]  /*0d40*/  FSEL R2, R2, RZ, !P2 ;  /* 0x000000ff02027208 */ /* 0x000fe40005000000 */
[----:B------:R-:W-:Y:S02]  /*0d50*/  SEL R8, R4, R8, P2 ;  /* 0x0000000804087207 */ /* 0x000fe40001000000 */
[----:B------:R-:W-:-:S04]  /*0d60*/  FSETP.GT.AND P3, PT, R2, RZ, PT ;  /* 0x000000ff0200720b */ /* 0x000fc80003f64000 */
[----:B------:R-:W-:-:S04]  /*0d70*/  FSEL R2, R2, RZ, !P3 ;  /* 0x000000ff02027208 */ /* 0x000fc80005800000 */
[----:B------:R-:W-:-:S04]  /*0d80*/  FSETP.GT.AND P4, PT, R2, RZ, PT ;  /* 0x000000ff0200720b */ /* 0x000fc80003f84000 */
[----:B------:R-:W-:Y:S02]  /*0d90*/  FSEL R2, R2, RZ, !P4 ;  /* 0x000000ff02027208 */ /* 0x000fe40006000000 */
[----:B------:R-:W-:Y:S02]  /*0da0*/  @P3 IADD3 R8, PT, PT, R4, 0x4, RZ ;  /* 0x0000000404083810 */ /* 0x000fe40007ffe0ff */
[----:B------:R-:W-:-:S04]  /*0db0*/  FSETP.GT.AND P1, PT, R2, RZ, PT ;  /* 0x000000ff0200720b */ /* 0x000fc80003f24000 */
[----:B------:R-:W-:Y:S01]  /*0dc0*/  FSEL R2, R2, RZ, !P1 ;  /* 0x000000ff02027208 */ /* 0x000fe20004800000 */
[----:B------:R-:W-:-:S08]  /*0dd0*/  @P4 VIADD R8, R4, 0x8 ;  /* 0x0000000804084836 */ /* 0x000fd00000000000 */
[C---:B------:R-:W-:Y:S02]  /*0de0*/  @P1 VIADD R8, R4.reuse, 0xc ;  /* 0x0000000c04081836 */ /* 0x040fe40000000000 */
[----:B------:R-:W-:-:S05]  /*0df0*/  VIADD R4, R4, 0x10 ;  /* 0x0000001004047836 */ /* 0x000fca0000000000 */
[----:B------:R-:W-:-:S13]  /*0e00*/  ISETP.GE.AND P2, PT, R4, R5, PT ;  /* 0x000000050400720c */ /* 0x000fda0003f46270 */
[----:B------:R-:W-:Y:S05]  /*0e10*/  @!P2 BRA `(.L_x_37) ;  /* 0xfffffffc00c4a947 */ /* 0x000fea000383ffff */
.L_x_36:
[----:B------:R-:W-:-:S05]  /*0e20*/  IMAD.IADD R5, R3, 0x1, -R4 ;  /* 0x0000000103057824 */ /* 0x000fca00078e0a04 */
[----:B------:R-:W-:-:S13]  /*0e30*/  ISETP.GT.AND P1, PT, R5, 0x4, PT ;  /* 0x000000040500780c */ /* 0x000fda0003f24270 */
[----:B------:R-:W-:Y:S05]  /*0e40*/  @!P1 BRA `(.L_x_38) ;  /* 0x0000000000209947 */ /* 0x000fea0003800000 */
[C---:B------:R-:W-:Y:S02]  /*0e50*/  FSETP.GT.AND P1, PT, R2.reuse, RZ, PT ;  /* 0x000000ff0200720b */ /* 0x040fe40003f24000 */
[----:B------:R-:W-:Y:S02]  /*0e60*/  PLOP3.LUT P0, PT, PT, PT, PT, 0x8, 0x80 ;  /* 0x000000000080781c */ /* 0x000fe40003f0e170 */
[----:B------:R-:W-:Y:S02]  /*0e70*/  FSEL R2, R2, RZ, !P1 ;  /* 0x000000ff02027208 */ /* 0x000fe40004800000 */
[----:B------:R-:W-:Y:S02]  /*0e80*/  SEL R8, R4, R8, P1 ;  /* 0x0000000804087207 */ /* 0x000fe40000800000 */
[----:B------:R-:W-:-:S04]  /*0e90*/  FSETP.GT.AND P2, PT, R2, RZ, PT ;  /* 0x000000ff0200720b */ /* 0x000fc80003f44000 */
[----:B------:R-:W-:-:S09]  /*0ea0*/  FSEL R2, R2, RZ, !P2 ;  /* 0x000000ff02027208 */ /* 0x000fd20005000000 */
[C---:B------:R-:W-:Y:S01]  /*0eb0*/  @P2 IADD3 R8, PT, PT, R4.reuse, 0x4, RZ ;  /* 0x0000000404082810 */ /* 0x040fe20007ffe0ff */
[----:B------:R-:W-:-:S07]  /*0ec0*/  VIADD R4, R4, 0x8 ;  /* 0x0000000804047836 */ /* 0x000fce0000000000 */
.L_x_38:
[----:B------:R-:W-:-:S13]  /*0ed0*/  ISETP.NE.OR P0, PT, R4, R3, P0 ;  /* 0x000000030400720c */ /* 0x000fda0000705670 */
[----:B------:R-:W-:Y:S05]  /*0ee0*/  @!P0 BRA `(.L_x_34) ;  /* 0x0000000000188947 */ /* 0x000fea0003800000 */
.L_x_35:
[----:B------:R-:W-:-:S04]  /*0ef0*/  FSETP.GT.AND P1, PT, R2, RZ, PT ;  /* 0x000000ff0200720b */ /* 0x000fc80003f24000 */
[C---:B------:R-:W-:Y:S01]  /*0f00*/  SEL R8, R4.reuse, R8, P1 ;  /* 0x0000000804087207 */ /* 0x040fe20000800000 */
[----:B------:R-:W-:Y:S01]  /*0f10*/  VIADD R4, R4, 0x4 ;  /* 0x0000000404047836 */ /* 0x000fe20000000000 */
[----:B------:R-:W-:-:S04]  /*0f20*/  FSEL R2, R2, RZ, !P1 ;  /* 0x000000ff02027208 */ /* 0x000fc80004800000 */
[----:B------:R-:W-:-:S13]  /*0f30*/  ISETP.NE.AND P0, PT, R4, R3, PT ;  /* 0x000000030400720c */ /* 0x000fda0003f05270 */
[----:B------:R-:W-:Y:S05]  /*0f40*/  @P0 BRA `(.L_x_35) ;  /* 0xfffffffc00e80947 */ /* 0x000fea000383ffff */
.L_x_34:
[----:B------:R-:W-:-:S09]  /*0f50*/  UISETP.NE.AND UP0, UPT, UR5, URZ, UPT ;  /* 0x000000ff0500728c */ /* 0x000fd2000bf05270 */
[----:B------:R-:W-:Y:S05]  /*0f60*/  BRA.U !UP0, `(.L_x_27) ;  /* 0x0000000108207547 */ /* 0x000fea000b800000 */
[----:B------:R-:W-:-:S05]  /*0f70*/  UMOV UR4, URZ ;  /* 0x000000ff00047c82 */ /* 0x000fca0008000000 */
.L_x_39:
[----:B------:R-:W-:Y:S01]  /*0f80*/  UIADD3 UR4, UPT, UPT, UR4, 0x1, URZ ;  /* 0x0000000104047890 */ /* 0x000fe2000fffe0ff */
[----:B------:R-:W-:-:S03]  /*0f90*/  FSETP.GT.AND P0, PT, R2, RZ, PT ;  /* 0x000000ff0200720b */ /* 0x000fc60003f04000 */
[----:B------:R-:W-:Y:S01]  /*0fa0*/  UISETP.NE.AND UP0, UPT, UR4, UR5, UPT ;  /* 0x000000050400728c */ /* 0x000fe2000bf05270 */
[C---:B------:R-:W-:Y:S01]  /*0fb0*/  SEL R8, R3.reuse, R8, P0 ;  /* 0x0000000803087207 */ /* 0x040fe20000000000 */
[----:B------:R-:W-:Y:S01]  /*0fc0*/  VIADD R3, R3, 0x1 ;  /* 0x0000000103037836 */ /* 0x000fe20000000000 */
[----:B------:R-:W-:-:S06]  /*0fd0*/  FSEL R2, R2, RZ, !P0 ;  /* 0x000000ff02027208 */ /* 0x000fcc0004000000 */
[----:B------:R-:W-:Y:S05]  /*0fe0*/  BRA.U UP0, `(.L_x_39) ;  /* 0xfffffffd00e47547 */ /* 0x000fea000b83ffff */
.L_x_27:
[----:B01----:R-:W0:Y:S02]  /*0ff0*/  LDC.64 R2, c[0x0][0x390] ;  /* 0x0000e400ff027b82 */ /* 0x003e240000000a00 */
[----:B0-----:R-:W-:-:S05]  /*1000*/  IMAD.WIDE R2, R0, 0x4, R2 ;  /* 0x0000000400027825 */ /* 0x001fca00078e0202 */
[----:B------:R-:W2:Y:S02]  /*1010*/  LDG.E R5, desc[UR6][R2.64] ;  /* 0x0000000602057981 */ /* 0x000ea4000c1e1900 */
[----:B--2---:R-:W-:-:S13]  /*1020*/  ISETP.NE.AND P0, PT, R5, R8, PT ;  /* 0x000000080500720c */ /* 0x004fda0003f05270 */
[----:B------:R-:W-:Y:S05]  /*1030*/  @!P0 EXIT ;  /* 0x000000000000894d */ /* 0x000fea0003800000 */
[----:B------:R-:W0:Y:S01]  /*1040*/  S2R R0, SR_LANEID ;  /* 0x0000000000007919 */ /* 0x000e220000000000 */
[----:B------:R-:W1:Y:S01]  /*1050*/  LDC.64 R4, c[0x0][0x398] ;  /* 0x0000e600ff047b82 */ /* 0x000e620000000a00 */
[----:B------:R-:W-:Y:S02]  /*1060*/  VOTEU.ANY UR4, UPT, PT ;  /* 0x0000000000047886 */ /* 0x000fe400038e0100 */
[----:B------:R-:W-:Y:S02]  /*1070*/  UFLO.U32 UR5, UR4 ;  /* 0x00000004000572bd */ /* 0x000fe400080e0000 */
[----:B------:R-:W1:Y:S01]  /*1080*/  POPC R7, UR4 ;  /* 0x0000000400077d09 */ /* 0x000e620008000000 */
[----:B------:R-:W-:Y:S03]  /*1090*/  STG.E desc[UR6][R2.64], R8 ;  /* 0x0000000802007986 */ /* 0x000fe6000c101906 */
[----:B0-----:R-:W-:-:S13]  /*10a0*/  ISETP.EQ.U32.AND P0, PT, R0, UR5, PT ;  /* 0x0000000500007c0c */ /* 0x001fda000bf02070 */
[----:B-1----:R-:W-:Y:S01]  /*10b0*/  @P0 REDG.E.ADD.STRONG.GPU desc[UR6][R4.64], R7 ;  /* 0x000000070400098e */ /* 0x002fe2000c12e106 */
[----:B------:R-:W-:Y:S05]  /*10c0*/  EXIT ;  /* 0x000000000000794d */ /* 0x000fea0003800000 */
.L_x_40:
        /* <DEDUP_REMOVED lines=11> */
.L_x_46:


//--------------------- .nv.shared._ZN3cub18CUB_300001_SM_10006detail11EmptyKernelIvEEvv --------------------------
	.section	.nv.shared._ZN3cub18CUB_300001_SM_10006detail11EmptyKernelIvEEvv,"aw",@nobits
	.sectionflags	@""
	.align	16
	.zero		1024


//--------------------- .nv.shared.reserved.0     --------------------------
	.section	.nv.shared.reserved.0,"aw",@nobits
	.weak		__nv_reservedSMEM_offset_0_alias
	.size		__nv_reservedSMEM_offset_0_alias, 0, 64
	.other		__nv_reservedSMEM_offset_0_alias,@"STO_CUDA_RESERVED_SHARED STV_DEFAULT"
__nv_reservedSMEM_offset_0_alias:
	.zero		0
	.zero		64


//--------------------- .nv.global                --------------------------
	.section	.nv.global,"aw",@nobits
.nv.global:
	.type		_ZN34_INTERNAL_857affc6_4_k_cu_aa2a5df36thrust24THRUST_300001_SM_1000_NS12placeholders2_8E,@object
	.size		_ZN34_INTERNAL_857affc6_4_k_cu_aa2a5df36thrust24THRUST_300001_SM_1000_NS12placeholders2_8E,(_ZN34_INTERNAL_857affc6_4_k_cu_aa2a5df34cuda3std3__436_GLOBAL__N__857affc6_4_k_cu_aa2a5df36ignoreE - _ZN34_INTERNAL_857affc6_4_k_cu_aa2a5df36thrust24THRUST_300001_SM_1000_NS12placeholders2_8E)
_ZN34_INTERNAL_857affc6_4_k_cu_aa2a5df36thrust24THRUST_300001_SM_1000_NS12placeholders2_8E:
	.zero		1
	.type		_ZN34_INTERNAL_857affc6_4_k_cu_aa2a5df34cuda3std3__436_GLOBAL__N__857affc6_4_k_cu_aa2a5df36ignoreE,@object
	.size		_ZN34_INTERNAL_857affc6_4_k_cu_aa2a5df34cuda3std3__436_GLOBAL__N__857affc6_4_k_cu_aa2a5df36ignoreE,(_ZN34_INTERNAL_857affc6_4_k_cu_aa2a5df34cuda3std6ranges3__45__cpo4dataE - _ZN34_INTERNAL_857affc6_4_k_cu_aa2a5df34cuda3std3__436_GLOBAL__N__857affc6_4_k_cu_aa2a5df36ignoreE)
_ZN34_INTERNAL_857affc6_4_k_cu_aa2a5df34cuda3std3__436_GLOBAL__N__857affc6_4_k_cu_aa2a5df36ignoreE:
	.zero		1
	.type		_ZN34_INTERNAL_857affc6_4_k_cu_aa2a5df34cuda3std6ranges3__45__cpo4dataE,@object
	.size		_ZN34_INTERNAL_857affc6_4_k_cu_aa2a5df34cuda3std6ranges3__45__cpo4dataE,(_ZN34_INTERNAL_857affc6_4_k_cu_aa2a5df36thrust24THRUST_300001_SM_1000_NS6system3cpp3parE - _ZN34_INTERNAL_857affc6_4_k_cu_aa2a5df34cuda3std6ranges3__45__cpo4dataE)
_ZN34_INTERNAL_857affc6_4_k_cu_aa2a5df34cuda3std6ranges3__45__cpo4dataE:
	.zero		1
	.type		_ZN34_INTERNAL_857affc6_4_k_cu_aa2a5df36thrust24THRUST_300001_SM_1000_NS6system3cpp3parE,@object
	.size		_ZN34_INTERNAL_857affc6_4_k_cu_aa2a5df36thrust24THRUST_300001_SM_1000_NS6system3cpp3parE,(_ZN34_INTERNAL_857affc6_4_k_cu_aa2a5df34cuda3std3__45__cpo5beginE - _ZN34_INTERNAL_857affc6_4_k_cu_aa2a5df36thrust24THRUST_300001_SM_1000_NS6system3cpp3parE)
_ZN34_INTERNAL_857affc6_4_k_cu_aa2a5df36thrust24THRUST_300001_SM_1000_NS6system3cpp3parE:
	.zero		1
	.type		_ZN34_INTERNAL_857affc6_4_k_cu_aa2a5df34cuda3std3__45__cpo5beginE,@object
	.size		_ZN34_INTERNAL_857affc6_4_k_cu_aa2a5df34cuda3std3__45__cpo5beginE,(_ZN34_INTERNAL_857affc6_4_k_cu_aa2a5df34cuda3std6ranges3__45__cpo5beginE - _ZN34_INTERNAL_857affc6_4_k_cu_aa2a5df34cuda3std3__45__cpo5beginE)
_ZN34_INTERNAL_857affc6_4_k_cu_aa2a5df34cuda3std3__45__cpo5beginE:
	.zero		1
	.type		_ZN34_INTERNAL_857affc6_4_k_cu_aa2a5df34cuda3std6ranges3__45__cpo5beginE,@object
	.size		_ZN34_INTERNAL_857affc6_4_k_cu_aa2a5df34cuda3std6ranges3__45__cpo5beginE,(_ZN34_INTERNAL_857affc6_4_k_cu_aa2a5df36thrust24THRUST_300001_SM_1000_NS6deviceE - _ZN34_INTERNAL_857affc6_4_k_cu_aa2a5df34cuda3std6ranges3__45__cpo5beginE)
_ZN34_INTERNAL_857affc6_4_k_cu_aa2a5df34cuda3std6ranges3__45__cpo5beginE:
	.zero		1
	.type		_ZN34_INTERNAL_857affc6_4_k_cu_aa2a5df36thrust24THRUST_300001_SM_1000_NS6deviceE,@object
	.size		_ZN34_INTERNAL_857affc6_4_k_cu_aa2a5df36thrust24THRUST_300001_SM_1000_NS6deviceE,(_ZN34_INTERNAL_857affc6_4_k_cu_aa2a5df34cuda3std3__47nulloptE - _ZN34_INTERNAL_857affc6_4_k_cu_aa2a5df36thrust24THRUST_300001_SM_1000_NS6deviceE)
_ZN34_INTERNAL_857affc6_4_k_cu_aa2a5df36thrust24THRUST_300001_SM_1000_NS6deviceE:
	.zero		1
	.type		_ZN34_INTERNAL_857affc6_4_k_cu_aa2a5df34cuda3std3__47nulloptE,@object
	.size		_ZN34_INTERNAL_857affc6_4_k_cu_aa2a5df34cuda3std3__47nulloptE,(_ZN34_INTERNAL_857affc6_4_k_cu_aa2a5df34cuda3std6ranges3__45__cpo8distanceE - _ZN34_INTERNAL_857affc6_4_k_cu_aa2a5df34cuda3std3__47nulloptE)
_ZN34_INTERNAL_857affc6_4_k_cu_aa2a5df34cuda3std3__47nulloptE:
	.zero		1
	.type		_ZN34_INTERNAL_857affc6_4_k_cu_aa2a5df34cuda3std6ranges3__45__cpo8distanceE,@object
	.size		_ZN34_INTERNAL_857affc6_4_k_cu_aa2a5df34cuda3std6ranges3__45__cpo8distanceE,(_ZN34_INTERNAL_857affc6_4_k_cu_aa2a5df36thrust24THRUST_300001_SM_1000_NS12placeholders2_4E - _ZN34_INTERNAL_857affc6_4_k_cu_aa2a5df34cuda3std6ranges3__45__cpo8distanceE)
_ZN34_INTERNAL_857affc6_4_k_cu_aa2a5df34cuda3std6ranges3__45__cpo8distanceE:
	.zero		1
	.type		_ZN34_INTERNAL_857affc6_4_k_cu_aa2a5df36thrust24THRUST_300001_SM_1000_NS12placeholders2_4E,@object
	.size		_ZN34_INTERNAL_857affc6_4_k_cu_aa2a5df36thrust24THRUST_300001_SM_1000_NS12placeholders2_4E,(_ZN34_INTERNAL_857affc6_4_k_cu_aa2a5df34cuda3std3__45__cpo6rbeginE - _ZN34_INTERNAL_857affc6_4_k_cu_aa2a5df36thrust24THRUST_300001_SM_1000_NS12placeholders2_4E)
_ZN34_INTERNAL_857affc6_4_k_cu_aa2a5df36thrust24THRUST_300001_SM_1000_NS12placeholders2_4E:
	.zero		1
	.type		_ZN34_INTERNAL_857affc6_4_k_cu_aa2a5df34cuda3std3__45__cpo6rbeginE,@object
	.size		_ZN34_INTERNAL_857affc6_4_k_cu_aa2a5df34cuda3std3__45__cpo6rbeginE,(_ZN34_INTERNAL_857affc6_4_k_cu_aa2a5df34cuda3std6ranges3__45__cpo7advanceE - _ZN34_INTERNAL_857affc6_4_k_cu_aa2a5df34cuda3std3__45__cpo6rbeginE)
_ZN34_INTERNAL_857affc6_4_k_cu_aa2a5df34cuda3std3__45__cpo6rbeginE:
	.zero		1
	.type		_ZN34_INTERNAL_857affc6_4_k_cu_aa2a5df34cuda3std6ranges3__45__cpo7advanceE,@object
	.size		_ZN34_INTERNAL_857affc6_4_k_cu_aa2a5df34cuda3std6ranges3__45__cpo7advanceE,(_ZN34_INTERNAL_857affc6_4_k_cu_aa2a5df36thrust24THRUST_300001_SM_1000_NS12placeholders3_10E - _ZN34_INTERNAL_857affc6_4_k_cu_aa2a5df34cuda3std6ranges3__45__cpo7advanceE)
_ZN34_INTERNAL_857affc6_4_k_cu_aa2a5df34cuda3std6ranges3__45__cpo7advanceE:
	.zero		1
	.type		_ZN34_INTERNAL_857affc6_4_k_cu_aa2a5df36thrust24THRUST_300001_SM_1000_NS12placeholders3_10E,@object
	.size		_ZN34_INTERNAL_857affc6_4_k_cu_aa2a5df36thrust24THRUST_300001_SM_1000_NS12placeholders3_10E,(_ZN34_INTERNAL_857affc6_4_k_cu_aa2a5df34cuda3std3__48in_placeE - _ZN34_INTERNAL_857affc6_4_k_cu_aa2a5df36thrust24THRUST_300001_SM_1000_NS12placeholders3_10E)
_ZN34_INTERNAL_857affc6_4_k_cu_aa2a5df36thrust24THRUST_300001_SM_1000_NS12placeholders3_10E:
	.zero		1
	.type		_ZN34_INTERNAL_857affc6_4_k_cu_aa2a5df34cuda3std3__48in_placeE,@object
	.size		_ZN34_INTERNAL_857affc6_4_k_cu_aa2a5df34cuda3std3__48in_placeE,(_ZN34_INTERNAL_857affc6_4_k_cu_aa2a5df34cuda3std6ranges3__45__cpo4sizeE - _ZN34_INTERNAL_857affc6_4_k_cu_aa2a5df34cuda3std3__48in_placeE)
_ZN34_INTERNAL_857affc6_4_k_cu_aa2a5df34cuda3std3__48in_placeE:
	.zero		1
	.type		_ZN34_INTERNAL_857affc6_4_k_cu_aa2a5df34cuda3std6ranges3__45__cpo4sizeE,@object
	.size		_ZN34_INTERNAL_857affc6_4_k_cu_aa2a5df34cuda3std6ranges3__45__cpo4sizeE,(_ZN34_INTERNAL_857affc6_4_k_cu_aa2a5df36thrust24THRUST_300001_SM_1000_NS12placeholders2_2E - _ZN34_INTERNAL_857affc6_4_k_cu_aa2a5df34cuda3std6ranges3__45__cpo4sizeE)
_ZN34_INTERNAL_857affc6_4_k_cu_aa2a5df34cuda3std6ranges3__45__cpo4sizeE:
	.zero		1
	.type		_ZN34_INTERNAL_857affc6_4_k_cu_aa2a5df36thrust24THRUST_300001_SM_1000_NS12placeholders2_2E,@object
	.size		_ZN34_INTERNAL_857affc6_4_k_cu_aa2a5df36thrust24THRUST_300001_SM_1000_NS12placeholders2_2E,(_ZN34_INTERNAL_857affc6_4_k_cu_aa2a5df34cuda3std3__45__cpo6cbeginE - _ZN34_INTERNAL_857affc6_4_k_cu_aa2a5df36thrust24THRUST_300001_SM_1000_NS12placeholders2_2E)
_ZN34_INTERNAL_857affc6_4_k_cu_aa2a5df36thrust24THRUST_300001_SM_1000_NS12placeholders2_2E:
	.zero		1
	.type		_ZN34_INTERNAL_857affc6_4_k_cu_aa2a5df34cuda3std3__45__cpo6cbeginE,@object
	.size		_ZN34_INTERNAL_857affc6_4_k_cu_aa2a5df34cuda3std3__45__cpo6cbeginE,(_ZN34_INTERNAL_857affc6_4_k_cu_aa2a5df34cuda3std6ranges3__45__cpo6cbeginE - _ZN34_INTERNAL_857affc6_4_k_cu_aa2a5df34cuda3std3__45__cpo6cbeginE)
_ZN34_INTERNAL_857affc6_4_k_cu_aa2a5df34cuda3std3__45__cpo6cbeginE:
	.zero		1
	.type		_ZN34_INTERNAL_857affc6_4_k_cu_aa2a5df34cuda3std6ranges3__45__cpo6cbeginE,@object
	.size		_ZN34_INTERNAL_857affc6_4_k_cu_aa2a5df34cuda3std6ranges3__45__cpo6cbeginE,(_ZN34_INTERNAL_857affc6_4_k_cu_aa2a5df36thrust24THRUST_300001_SM_1000_NS12placeholders2_6E - _ZN34_INTERNAL_857affc6_4_k_cu_aa2a5df34cuda3std6ranges3__45__cpo6cbeginE)
_ZN34_INTERNAL_857affc6_4_k_cu_aa2a5df34cuda3std6ranges3__45__cpo6cbeginE:
	.zero		1
	.type		_ZN34_INTERNAL_857affc6_4_k_cu_aa2a5df36thrust24THRUST_300001_SM_1000_NS12placeholders2_6E,@object
	.size		_ZN34_INTERNAL_857affc6_4_k_cu_aa2a5df36thrust24THRUST_300001_SM_1000_NS12placeholders2_6E,(_ZN34_INTERNAL_857affc6_4_k_cu_aa2a5df34cuda3std3__45__cpo7crbeginE - _ZN34_INTERNAL_857affc6_4_k_cu_aa2a5df36thrust24THRUST_300001_SM_1000_NS12placeholders2_6E)
_ZN34_INTERNAL_857affc6_4_k_cu_aa2a5df36thrust24THRUST_300001_SM_1000_NS12placeholders2_6E:
	.zero		1
	.type		_ZN34_INTERNAL_857affc6_4_k_cu_aa2a5df34cuda3std3__45__cpo7crbeginE,@object
	.size		_ZN34_INTERNAL_857affc6_4_k_cu_aa2a5df34cuda3std3__45__cpo7crbeginE,(_ZN34_INTERNAL_857affc6_4_k_cu_aa2a5df34cuda3std6ranges3__45__cpo4nextE - _ZN34_INTERNAL_857affc6_4_k_cu_aa2a5df34cuda3std3__45__cpo7crbeginE)
_ZN34_INTERNAL_857affc6_4_k_cu_aa2a5df34cuda3std3__45__cpo7crbeginE:
	.zero		1
	.type		_ZN34_INTERNAL_857affc6_4_k_cu_aa2a5df34cuda3std6ranges3__45__cpo4nextE,@object
	.size		_ZN34_INTERNAL_857affc6_4_k_cu_aa2a5df34cuda3std6ranges3__45__cpo4nextE,(_ZN34_INTERNAL_857affc6_4_k_cu_aa2a5df34cuda3std6ranges3__45__cpo4swapE - _ZN34_INTERNAL_857affc6_4_k_cu_aa2a5df34cuda3std6ranges3__45__cpo4nextE)
_ZN34_INTERNAL_857affc6_4_k_cu_aa2a5df34cuda3std6ranges3__45__cpo4nextE:
	.zero		1
	.type		_ZN34_INTERNAL_857affc6_4_k_cu_aa2a5df34cuda3std6ranges3__45__cpo4swapE,@object
	.size		_ZN34_INTERNAL_857affc6_4_k_cu_aa2a5df34cuda3std6ranges3__45__cpo4swapE,(_ZN34_INTERNAL_857affc6_4_k_cu_aa2a5df36thrust24THRUST_300001_SM_1000_NS8cuda_cub10par_nosyncE - _ZN34_INTERNAL_857affc6_4_k_cu_aa2a5df34cuda3std6ranges3__45__cpo4swapE)
_ZN34_INTERNAL_857affc6_4_k_cu_aa2a5df34cuda3std6ranges3__45__cpo4swapE:
	.zero		1
	.type		_ZN34_INTERNAL_857affc6_4_k_cu_aa2a5df36thrust24THRUST_300001_SM_1000_NS8cuda_cub10par_nosyncE,@object
	.size		_ZN34_INTERNAL_857affc6_4_k_cu_aa2a5df36thrust24THRUST_300001_SM_1000_NS8cuda_cub10par_nosyncE,(_ZN34_INTERNAL_857affc6_4_k_cu_aa2a5df36thrust24THRUST_300001_SM_1000_NS3seqE - _ZN34_INTERNAL_857affc6_4_k_cu_aa2a5df36thrust24THRUST_300001_SM_1000_NS8cuda_cub10par_nosyncE)
_ZN34_INTERNAL_857affc6_4_k_cu_aa2a5df36thrust24THRUST_300001_SM_1000_NS8cuda_cub10par_nosyncE:
	.zero		1
	.type		_ZN34_INTERNAL_857affc6_4_k_cu_aa2a5df36thrust24THRUST_300001_SM_1000_NS3seqE,@object
	.size		_ZN34_INTERNAL_857affc6_4_k_cu_aa2a5df36thrust24THRUST_300001_SM_1000_NS3seqE,(_ZN34_INTERNAL_857affc6_4_k_cu_aa2a5df34cuda3std3__420unreachable_sentinelE - _ZN34_INTERNAL_857affc6_4_k_cu_aa2a5df36thrust24THRUST_300001_SM_1000_NS3seqE)
_ZN34_INTERNAL_857affc6_4_k_cu_aa2a5df36thrust24THRUST_300001_SM_1000_NS3seqE:
	.zero		1
	.type		_ZN34_INTERNAL_857affc6_4_k_cu_aa2a5df34cuda3std3__420unreachable_sentinelE,@object
	.size		_ZN34_INTERNAL_857affc6_4_k_cu_aa2a5df34cuda3std3__420unreachable_sentinelE,(_ZN34_INTERNAL_857affc6_4_k_cu_aa2a5df34cuda3std6ranges3__45__cpo5ssizeE - _ZN34_INTERNAL_857affc6_4_k_cu_aa2a5df34cuda3std3__420unreachable_sentinelE)
_ZN34_INTERNAL_857affc6_4_k_cu_aa2a5df34cuda3std3__420unreachable_sentinelE:
	.zero		1
	.type		_ZN34_INTERNAL_857affc6_4_k_cu_aa2a5df34cuda3std6ranges3__45__cpo5ssizeE,@object
	.size		_ZN34_INTERNAL_857affc6_4_k_cu_aa2a5df34cuda3std6ranges3__45__cpo5ssizeE,(_ZN34_INTERNAL_857affc6_4_k_cu_aa2a5df36thrust24THRUST_300001_SM_1000_NS12placeholders2_3E - _ZN34_INTERNAL_857affc6_4_k_cu_aa2a5df34cuda3std6ranges3__45__cpo5ssizeE)
_ZN34_INTERNAL_857affc6_4_k_cu_aa2a5df34cuda3std6ranges3__45__cpo5ssizeE:
	.zero		1
	.type		_ZN34_INTERNAL_857affc6_4_k_cu_aa2a5df36thrust24THRUST_300001_SM_1000_NS12placeholders2_3E,@object
	.size		_ZN34_INTERNAL_857affc6_4_k_cu_aa2a5df36thrust24THRUST_300001_SM_1000_NS12placeholders2_3E,(_ZN34_INTERNAL_857affc6_4_k_cu_aa2a5df34cuda3std3__45__cpo4cendE - _ZN34_INTERNAL_857affc6_4_k_cu_aa2a5df36thrust24THRUST_300001_SM_1000_NS12placeholders2_3E)
_ZN34_INTERNAL_857affc6_4_k_cu_aa2a5df36thrust24THRUST_300001_SM_1000_NS12placeholders2_3E:
	.zero		1
	.type		_ZN34_INTERNAL_857affc6_4_k_cu_aa2a5df34cuda3std3__45__cpo4cendE,@object
	.size		_ZN34_INTERNAL_857affc6_4_k_cu_aa2a5df34cuda3std3__45__cpo4cendE,(_ZN34_INTERNAL_857affc6_4_k_cu_aa2a5df34cuda3std6ranges3__45__cpo4cendE - _ZN34_INTERNAL_857affc6_4_k_cu_aa2a5df34cuda3std3__45__cpo4cendE)
_ZN34_INTERNAL_857affc6_4_k_cu_aa2a5df34cuda3std3__45__cpo4cendE:
	.zero		1
	.type		_ZN34_INTERNAL_857affc6_4_k_cu_aa2a5df34cuda3std6ranges3__45__cpo4cendE,@object
	.size		_ZN34_INTERNAL_857affc6_4_k_cu_aa2a5df34cuda3std6ranges3__45__cpo4cendE,(_ZN34_INTERNAL_857affc6_4_k_cu_aa2a5df36thrust24THRUST_300001_SM_1000_NS12placeholders2_7E - _ZN34_INTERNAL_857affc6_4_k_cu_aa2a5df34cuda3std6ranges3__45__cpo4cendE)
_ZN34_INTERNAL_857affc6_4_k_cu_aa2a5df34cuda3std6ranges3__45__cpo4cendE:
	.zero		1
	.type		_ZN34_INTERNAL_857affc6_4_k_cu_aa2a5df36thrust24THRUST_300001_SM_1000_NS12placeholders2_7E,@object
	.size		_ZN34_INTERNAL_857affc6_4_k_cu_aa2a5df36thrust24THRUST_300001_SM_1000_NS12placeholders2_7E,(_ZN34_INTERNAL_857affc6_4_k_cu_aa2a5df34cuda3std3__45__cpo5crendE - _ZN34_INTERNAL_857affc6_4_k_cu_aa2a5df36thrust24THRUST_300001_SM_1000_NS12placeholders2_7E)
_ZN34_INTERNAL_857affc6_4_k_cu_aa2a5df36thrust24THRUST_300001_SM_1000_NS12placeholders2_7E:
	.zero		1
	.type		_ZN34_INTERNAL_857affc6_4_k_cu_aa2a5df34cuda3std3__45__cpo5crendE,@object
	.size		_ZN34_INTERNAL_857affc6_4_k_cu_aa2a5df34cuda3std3__45__cpo5crendE,(_ZN34_INTERNAL_857affc6_4_k_cu_aa2a5df34cuda3std6ranges3__45__cpo4prevE - _ZN34_INTERNAL_857affc6_4_k_cu_aa2a5df34cuda3std3__45__cpo5crendE)
_ZN34_INTERNAL_857affc6_4_k_cu_aa2a5df34cuda3std3__45__cpo5crendE:
	.zero		1
	.type		_ZN34_INTERNAL_857affc6_4_k_cu_aa2a5df34cuda3std6ranges3__45__cpo4prevE,@object
	.size		_ZN34_INTERNAL_857affc6_4_k_cu_aa2a5df34cuda3std6ranges3__45__cpo4prevE,(_ZN34_INTERNAL_857affc6_4_k_cu_aa2a5df34cuda3std6ranges3__45__cpo9iter_moveE - _ZN34_INTERNAL_857affc6_4_k_cu_aa2a5df34cuda3std6ranges3__45__cpo4prevE)
_ZN34_INTERNAL_857affc6_4_k_cu_aa2a5df34cuda3std6ranges3__45__cpo4prevE:
	.zero		1
	.type		_ZN34_INTERNAL_857affc6_4_k_cu_aa2a5df34cuda3std6ranges3__45__cpo9iter_moveE,@object
	.size		_ZN34_INTERNAL_857affc6_4_k_cu_aa2a5df34cuda3std6ranges3__45__cpo9iter_moveE,(_ZN34_INTERNAL_857affc6_4_k_cu_aa2a5df36thrust24THRUST_300001_SM_1000_NS6system6detail10sequential3seqE - _ZN34_INTERNAL_857affc6_4_k_cu_aa2a5df34cuda3std6ranges3__45__cpo9iter_moveE)
_ZN34_INTERNAL_857affc6_4_k_cu_aa2a5df34cuda3std6ranges3__45__cpo9iter_moveE:
	.zero		1
	.type		_ZN34_INTERNAL_857affc6_4_k_cu_aa2a5df36thrust24THRUST_300001_SM_1000_NS6system6detail10sequential3seqE,@object
	.size		_ZN34_INTERNAL_857affc6_4_k_cu_aa2a5df36thrust24THRUST_300001_SM_1000_NS6system6detail10sequential3seqE,(_ZN34_INTERNAL_857affc6_4_k_cu_aa2a5df36thrust24THRUST_300001_SM_1000_NS12placeholders2_9E - _ZN34_INTERNAL_857affc6_4_k_cu_aa2a5df36thrust24THRUST_300001_SM_1000_NS6system6detail10sequential3seqE)
_ZN34_INTERNAL_857affc6_4_k_cu_aa2a5df36thrust24THRUST_300001_SM_1000_NS6system6detail10sequential3seqE:
	.zero		1
	.type		_ZN34_INTERNAL_857affc6_4_k_cu_aa2a5df36thrust24THRUST_300001_SM_1000_NS12placeholders2_9E,@object
	.size		_ZN34_INTERNAL_857affc6_4_k_cu_aa2a5df36thrust24THRUST_300001_SM_1000_NS12placeholders2_9E,(_ZN34_INTERNAL_857affc6_4_k_cu_aa2a5df34cuda3std3__419piecewise_constructE - _ZN34_INTERNAL_857affc6_4_k_cu_aa2a5df36thrust24THRUST_300001_SM_1000_NS12placeholders2_9E)
_ZN34_INTERNAL_857affc6_4_k_cu_aa2a5df36thrust24THRUST_300001_SM_1000_NS12placeholders2_9E:
	.zero		1
	.type		_ZN34_INTERNAL_857affc6_4_k_cu_aa2a5df34cuda3std3__419piecewise_constructE,@object
	.size		_ZN34_INTERNAL_857affc6_4_k_cu_aa2a5df34cuda3std3__419piecewise_constructE,(_ZN34_INTERNAL_857affc6_4_k_cu_aa2a5df34cuda3std6ranges3__45__cpo5cdataE - _ZN34_INTERNAL_857affc6_4_k_cu_aa2a5df34cuda3std3__419piecewise_constructE)
_ZN34_INTERNAL_857affc6_4_k_cu_aa2a5df34cuda3std3__419piecewise_constructE:
	.zero		1
	.type		_ZN34_INTERNAL_857affc6_4_k_cu_aa2a5df34cuda3std6ranges3__45__cpo5cdataE,@object
	.size		_ZN34_INTERNAL_857affc6_4_k_cu_aa2a5df34cuda3std6ranges3__45__cpo5cdataE,(_ZN34_INTERNAL_857affc6_4_k_cu_aa2a5df36thrust24THRUST_300001_SM_1000_NS12placeholders2_1E - _ZN34_INTERNAL_857affc6_4_k_cu_aa2a5df34cuda3std6ranges3__45__cpo5cdataE)
_ZN34_INTERNAL_857affc6_4_k_cu_aa2a5df34cuda3std6ranges3__45__cpo5cdataE:
	.zero		1
	.type		_ZN34_INTERNAL_857affc6_4_k_cu_aa2a5df36thrust24THRUST_300001_SM_1000_NS12placeholders2_1E,@object
	.size		_ZN34_INTERNAL_857affc6_4_k_cu_aa2a5df36thrust24THRUST_300001_SM_1000_NS12placeholders2_1E,(_ZN34_INTERNAL_857affc6_4_k_cu_aa2a5df34cuda3std3__45__cpo3endE - _ZN34_INTERNAL_857affc6_4_k_cu_aa2a5df36thrust24THRUST_300001_SM_1000_NS12placeholders2_1E)
_ZN34_INTERNAL_857affc6_4_k_cu_aa2a5df36thrust24THRUST_300001_SM_1000_NS12placeholders2_1E:
	.zero		1
	.type		_ZN34_INTERNAL_857affc6_4_k_cu_aa2a5df34cuda3std3__45__cpo3endE,@object
	.size		_ZN34_INTERNAL_857affc6_4_k_cu_aa2a5df34cuda3std3__45__cpo3endE,(_ZN34_INTERNAL_857affc6_4_k_cu_aa2a5df34cuda3std6ranges3__45__cpo3endE - _ZN34_INTERNAL_857affc6_4_k_cu_aa2a5df34cuda3std3__45__cpo3endE)
_ZN34_INTERNAL_857affc6_4_k_cu_aa2a5df34cuda3std3__45__cpo3endE:
	.zero		1
	.type		_ZN34_INTERNAL_857affc6_4_k_cu_aa2a5df34cuda3std6ranges3__45__cpo3endE,@object
	.size		_ZN34_INTERNAL_857affc6_4_k_cu_aa2a5df34cuda3std6ranges3__45__cpo3endE,(_ZN34_INTERNAL_857affc6_4_k_cu_aa2a5df36thrust24THRUST_300001_SM_1000_NS12placeholders2_5E - _ZN34_INTERNAL_857affc6_4_k_cu_aa2a5df34cuda3std6ranges3__45__cpo3endE)
_ZN34_INTERNAL_857affc6_4_k_cu_aa2a5df34cuda3std6ranges3__45__cpo3endE:
	.zero		1
	.type		_ZN34_INTERNAL_857affc6_4_k_cu_aa2a5df36thrust24THRUST_300001_SM_1000_NS12placeholders2_5E,@object
	.size		_ZN34_INTERNAL_857affc6_4_k_cu_aa2a5df36thrust24THRUST_300001_SM_1000_NS12placeholders2_5E,(_ZN34_INTERNAL_857affc6_4_k_cu_aa2a5df34cuda3std3__45__cpo4rendE - _ZN34_INTERNAL_857affc6_4_k_cu_aa2a5df36thrust24THRUST_300001_SM_1000_NS12placeholders2_5E)
_ZN34_INTERNAL_857affc6_4_k_cu_aa2a5df36thrust24THRUST_300001_SM_1000_NS12placeholders2_5E:
	.zero		1
	.type		_ZN34_INTERNAL_857affc6_4_k_cu_aa2a5df34cuda3std3__45__cpo4rendE,@object
	.size		_ZN34_INTERNAL_857affc6_4_k_cu_aa2a5df34cuda3std3__45__cpo4rendE,(_ZN34_INTERNAL_857affc6_4_k_cu_aa2a5df34cuda3std6ranges3__45__cpo9iter_swapE - _ZN34_INTERNAL_857affc6_4_k_cu_aa2a5df34cuda3std3__45__cpo4rendE)
_ZN34_INTERNAL_857affc6_4_k_cu_aa2a5df34cuda3std3__45__cpo4rendE:
	.zero		1
	.type		_ZN34_INTERNAL_857affc6_4_k_cu_aa2a5df34cuda3std6ranges3__45__cpo9iter_swapE,@object
	.size		_ZN34_INTERNAL_857affc6_4_k_cu_aa2a5df34cuda3std6ranges3__45__cpo9iter_swapE,(_ZN34_INTERNAL_857affc6_4_k_cu_aa2a5df34cuda3std3__48unexpectE - _ZN34_INTERNAL_857affc6_4_k_cu_aa2a5df34cuda3std6ranges3__45__cpo9iter_swapE)
_ZN34_INTERNAL_857affc6_4_k_cu_aa2a5df34cuda3std6ranges3__45__cpo9iter_swapE:
	.zero		1
	.type		_ZN34_INTERNAL_857affc6_4_k_cu_aa2a5df34cuda3std3__48unexpectE,@object
	.size		_ZN34_INTERNAL_857affc6_4_k_cu_aa2a5df34cuda3std3__48unexpectE,(_ZN34_INTERNAL_857affc6_4_k_cu_aa2a5df36thrust24THRUST_300001_SM_1000_NS8cuda_cub3parE - _ZN34_INTERNAL_857affc6_4_k_cu_aa2a5df34cuda3std3__48unexpectE)
_ZN34_INTERNAL_857affc6_4_k_cu_aa2a5df34cuda3std3__48unexpectE:
	.zero		1
	.type		_ZN34_INTERNAL_857affc6_4_k_cu_aa2a5df36thrust24THRUST_300001_SM_1000_NS8cuda_cub3parE,@object
	.size		_ZN34_INTERNAL_857affc6_4_k_cu_aa2a5df36thrust24THRUST_300001_SM_1000_NS8cuda_cub3parE,(.L_30 - _ZN34_INTERNAL_857affc6_4_k_cu_aa2a5df36thrust24THRUST_300001_SM_1000_NS8cuda_cub3parE)
_ZN34_INTERNAL_857affc6_4_k_cu_aa2a5df36thrust24THRUST_300001_SM_1000_NS8cuda_cub3parE:
	.zero		1
.L_30:


//--------------------- .nv.shared._Z17finalizeCentroidsPfPKiii --------------------------
	.section	.nv.shared._Z17finalizeCentroidsPfPKiii,"aw",@nobits
	.sectionflags	@""
	.align	16
	.zero		1024


//--------------------- .nv.shared._Z29accumulatePointsIntoCentroidsPKfPfPKiPiii --------------------------
	.section	.nv.shared._Z29accumulatePointsIntoCentroidsPKfPfPKiPiii,"aw",@nobits
	.sectionflags	@""
	.align	16
	.zero		1024


//--------------------- .nv.shared._Z23resetCentroidsAndCountsPfPiii --------------------------
	.section	.nv.shared._Z23resetCentroidsAndCountsPfPiii,"aw",@nobits
	.sectionflags	@""
	.align	16
	.zero		1024


//--------------------- .nv.shared._Z22assignPointsToClustersPKfS0_PiS1_iii --------------------------
	.section	.nv.shared._Z22assignPointsToClustersPKfS0_PiS1_iii,"aw",@nobits
	.sectionflags	@""
	.align	16
	.zero		1024


//--------------------- .nv.constant0._ZN3cub18CUB_300001_SM_10006detail11EmptyKernelIvEEvv --------------------------
	.section	.nv.constant0._ZN3cub18CUB_300001_SM_10006detail11EmptyKernelIvEEvv,"a",@progbits
	.sectionflags	@""
	.align	4
.nv.constant0._ZN3cub18CUB_300001_SM_10006detail11EmptyKernelIvEEvv:
	.zero		896


//--------------------- .nv.constant0._Z17finalizeCentroidsPfPKiii --------------------------
	.section	.nv.constant0._Z17finalizeCentroidsPfPKiii,"a",@progbits
	.sectionflags	@""
	.align	4
.nv.constant0._Z17finalizeCentroidsPfPKiii:
	.zero		920


//--------------------- .nv.constant0._Z29accumulatePointsIntoCentroidsPKfPfPKiPiii --------------------------
	.section	.nv.constant0._Z29accumulatePointsIntoCentroidsPKfPfPKiPiii,"a",@progbits
	.sectionflags	@""
	.align	4
.nv.constant0._Z29accumulatePointsIntoCentroidsPKfPfPKiPiii:
	.zero		936


//--------------------- .nv.constant0._Z23resetCentroidsAndCountsPfPiii --------------------------
	.section	.nv.constant0._Z23resetCentroidsAndCountsPfPiii,"a",@progbits
	.sectionflags	@""
	.align	4
.nv.constant0._Z23resetCentroidsAndCountsPfPiii:
	.zero		920


//--------------------- .nv.constant0._Z22assignPointsToClustersPKfS0_PiS1_iii --------------------------
	.section	.nv.constant0._Z22assignPointsToClustersPKfS0_PiS1_iii,"a",@progbits
	.sectionflags	@""
	.align	4
.nv.constant0._Z22assignPointsToClustersPKfS0_PiS1_iii:
	.zero		940


//--------------------- SYMBOLS --------------------------

	.type		.nv.reservedSmem.offset0,@object
	.size		.nv.reservedSmem.offset0,0x4
	.type		.nv.reservedSmem.cap,@object
	.size		.nv.reservedSmem.cap,0x4
